	.target	sm_90a

	.elftype	@"ET_EXEC"


//--------------------- .note.nv.tkinfo           --------------------------
	.section	.note.nv.tkinfo,"",@"SHT_NOTE"
	.sectionflags	@"SHF_NOTE_NV_TKINFO"
	.tkinfo
        /*0018*/ 	.word	0x00000002
        /*0030*/ 	.string	""
        /*0030*/ 	.string	"ptxas"
        /*0030*/ 	.string	"Cuda compilation tools, release 13.0, V13.0.88"
        /*0030*/ 	.string	"Build cuda_13.0.r13.0/compiler.36424714_0"
        /*0030*/ 	.string	"-arch sm_90a -m 64 "



//--------------------- .note.nv.cuinfo           --------------------------
	.section	.note.nv.cuinfo,"",@"SHT_NOTE"
	.sectionflags	@"SHF_NOTE_NV_CUINFO"
        /*0018*/ 	.short	0x0002
        /*001a*/ 	.short	0x005a
        /*001c*/ 	.short	0x0082
	.zero		2


//--------------------- .nv.info                  --------------------------
	.section	.nv.info,"",@"SHT_CUDA_INFO"
	.align	4


	//----- nvinfo : EIATTR_REGCOUNT
	.align		4
        /*0000*/ 	.byte	0x04, 0x2f
        /*0002*/ 	.short	(.L_12 - .L_11)
	.align		4
.L_11:
        /*0004*/ 	.word	index@(_ZN7cutlass13device_kernelINS_4gemm6kernel13GemmUniversalIN4cute5tupleIJiiiiEEENS1_10collective13CollectiveMmaINS1_37MainloopSm90TmaGmmaWarpSpecializedFP8ILi4ENS5_IJNS4_1CILi8EEENSA_ILi1EEESC_EEENS1_35KernelTmaWarpSpecializedCooperativeEEENS5_IJNSA_ILi128EEENSA_ILi256EEESG_EEENS_12float_e4m3_tENS5_IJlSC_lEEESJ_SK_NS4_8TiledMMAINS4_8MMA_AtomIJNS4_4SM904GMMA31MMA_64x256x32_F32E4M3E4M3_SS_TNILNSO_7ScaleInE1ELSQ_1EEEEEENS4_6LayoutINS5_IJNSA_ILi2EEESC_SC_EEENS5_IJSC_NSA_ILi0EEESW_EEEEENS5_IJNS4_10UnderscoreESZ_SZ_EEEEENS4_13SM90_TMA_LOADENS4_14ComposedLayoutINS4_7SwizzleILi3ELi4ELi3EEENS4_18smem_ptr_flag_bitsILi8EEENST_INS5_IJSB_SG_EEENS5_IJSG_SC_EEEEEEEvNS4_8identityENS4_23SM90_TMA_LOAD_MULTICASTES1B_vS1C_EENS_8epilogue10collective6detail29Sm90TmaWarpSpecializedAdapterINS1G_15DefaultEpilogueISJ_SK_SK_NS1F_6thread17LinearCombinationISJ_Li1EffLNS1K_9ScaleType4KindE0ELNS_15FloatRoundStyleE2ESJ_EENS1_15EpilogueDefaultEEEEEvvEEEEvNT_6ParamsE)
        /*0008*/ 	.word	0x000000a8


	//----- nvinfo : EIATTR_FRAME_SIZE
	.align		4
.L_12:
        /*000c*/ 	.byte	0x04, 0x11
        /*000e*/ 	.short	(.L_14 - .L_13)
	.align		4
.L_13:
        /*0010*/ 	.word	index@(_ZN7cutlass13device_kernelINS_4gemm6kernel13GemmUniversalIN4cute5tupleIJiiiiEEENS1_10collective13CollectiveMmaINS1_37MainloopSm90TmaGmmaWarpSpecializedFP8ILi4ENS5_IJNS4_1CILi8EEENSA_ILi1EEESC_EEENS1_35KernelTmaWarpSpecializedCooperativeEEENS5_IJNSA_ILi128EEENSA_ILi256EEESG_EEENS_12float_e4m3_tENS5_IJlSC_lEEESJ_SK_NS4_8TiledMMAINS4_8MMA_AtomIJNS4_4SM904GMMA31MMA_64x256x32_F32E4M3E4M3_SS_TNILNSO_7ScaleInE1ELSQ_1EEEEEENS4_6LayoutINS5_IJNSA_ILi2EEESC_SC_EEENS5_IJSC_NSA_ILi0EEESW_EEEEENS5_IJNS4_10UnderscoreESZ_SZ_EEEEENS4_13SM90_TMA_LOADENS4_14ComposedLayoutINS4_7SwizzleILi3ELi4ELi3EEENS4_18smem_ptr_flag_bitsILi8EEENST_INS5_IJSB_SG_EEENS5_IJSG_SC_EEEEEEEvNS4_8identityENS4_23SM90_TMA_LOAD_MULTICASTES1B_vS1C_EENS_8epilogue10collective6detail29Sm90TmaWarpSpecializedAdapterINS1G_15DefaultEpilogueISJ_SK_SK_NS1F_6thread17LinearCombinationISJ_Li1EffLNS1K_9ScaleType4KindE0ELNS_15FloatRoundStyleE2ESJ_EENS1_15EpilogueDefaultEEEEEvvEEEEvNT_6ParamsE)
        /*0014*/ 	.word	0x000000f8


	//----- nvinfo : EIATTR_MIN_STACK_SIZE
	.align		4
.L_14:
        /*0018*/ 	.byte	0x04, 0x12
        /*001a*/ 	.short	(.L_16 - .L_15)
	.align		4
.L_15:
        /*001c*/ 	.word	index@(_ZN7cutlass13device_kernelINS_4gemm6kernel13GemmUniversalIN4cute5tupleIJiiiiEEENS1_10collective13CollectiveMmaINS1_37MainloopSm90TmaGmmaWarpSpecializedFP8ILi4ENS5_IJNS4_1CILi8EEENSA_ILi1EEESC_EEENS1_35KernelTmaWarpSpecializedCooperativeEEENS5_IJNSA_ILi128EEENSA_ILi256EEESG_EEENS_12float_e4m3_tENS5_IJlSC_lEEESJ_SK_NS4_8TiledMMAINS4_8MMA_AtomIJNS4_4SM904GMMA31MMA_64x256x32_F32E4M3E4M3_SS_TNILNSO_7ScaleInE1ELSQ_1EEEEEENS4_6LayoutINS5_IJNSA_ILi2EEESC_SC_EEENS5_IJSC_NSA_ILi0EEESW_EEEEENS5_IJNS4_10UnderscoreESZ_SZ_EEEEENS4_13SM90_TMA_LOADENS4_14ComposedLayoutINS4_7SwizzleILi3ELi4ELi3EEENS4_18smem_ptr_flag_bitsILi8EEENST_INS5_IJSB_SG_EEENS5_IJSG_SC_EEEEEEEvNS4_8identityENS4_23SM90_TMA_LOAD_MULTICASTES1B_vS1C_EENS_8epilogue10collective6detail29Sm90TmaWarpSpecializedAdapterINS1G_15DefaultEpilogueISJ_SK_SK_NS1F_6thread17LinearCombinationISJ_Li1EffLNS1K_9ScaleType4KindE0ELNS_15FloatRoundStyleE2ESJ_EENS1_15EpilogueDefaultEEEEEvvEEEEvNT_6ParamsE)
        /*0020*/ 	.word	0x000000f8
.L_16:


//--------------------- .nv.compat                --------------------------
	.section	.nv.compat,"",@"SHT_CUDA_COMPAT_INFO"
	.align	4
        /*0000*/ 	.byte	0x02, 0x09, 0x01, 0x00, 0x02, 0x02, 0x04, 0x00, 0x02, 0x05, 0x05, 0x00, 0x03, 0x07, 0x01, 0x01
        /*0010*/ 	.byte	0x02, 0x03, 0x01, 0x00, 0x02, 0x06, 0x01, 0x00, 0x04, 0x0b, 0x08, 0x00, 0x00, 0x00, 0x00, 0x00
        /*0020*/ 	.byte	0x00, 0x00, 0x00, 0x00


//--------------------- .nv.info._ZN7cutlass13device_kernelINS_4gemm6kernel13GemmUniversalIN4cute5tupleIJiiiiEEENS1_10collective13CollectiveMmaINS1_37MainloopSm90TmaGmmaWarpSpecializedFP8ILi4ENS5_IJNS4_1CILi8EEENSA_ILi1EEESC_EEENS1_35KernelTmaWarpSpecializedCooperativeEEENS5_IJNSA_ILi128EEENSA_ILi256EEESG_EEENS_12float_e4m3_tENS5_IJlSC_lEEESJ_SK_NS4_8TiledMMAINS4_8MMA_AtomIJNS4_4SM904GMMA31MMA_64x256x32_F32E4M3E4M3_SS_TNILNSO_7ScaleInE1ELSQ_1EEEEEENS4_6LayoutINS5_IJNSA_ILi2EEESC_SC_EEENS5_IJSC_NSA_ILi0EEESW_EEEEENS5_IJNS4_10UnderscoreESZ_SZ_EEEEENS4_13SM90_TMA_LOADENS4_14ComposedLayoutINS4_7SwizzleILi3ELi4ELi3EEENS4_18smem_ptr_flag_bitsILi8EEENST_INS5_IJSB_SG_EEENS5_IJSG_SC_EEEEEEEvNS4_8identityENS4_23SM90_TMA_LOAD_MULTICASTES1B_vS1C_EENS_8epilogue10collective6detail29Sm90TmaWarpSpecializedAdapterINS1G_15DefaultEpilogueISJ_SK_SK_NS1F_6thread17LinearCombinationISJ_Li1EffLNS1K_9ScaleType4KindE0ELNS_15FloatRoundStyleE2ESJ_EENS1_15EpilogueDefaultEEEEEvvEEEEvNT_6ParamsE --------------------------
	.section	.nv.info._ZN7cutlass13device_kernelINS_4gemm6kernel13GemmUniversalIN4cute5tupleIJiiiiEEENS1_10collective13CollectiveMmaINS1_37MainloopSm90TmaGmmaWarpSpecializedFP8ILi4ENS5_IJNS4_1CILi8EEENSA_ILi1EEESC_EEENS1_35KernelTmaWarpSpecializedCooperativeEEENS5_IJNSA_ILi128EEENSA_ILi256EEESG_EEENS_12float_e4m3_tENS5_IJlSC_lEEESJ_SK_NS4_8TiledMMAINS4_8MMA_AtomIJNS4_4SM904GMMA31MMA_64x256x32_F32E4M3E4M3_SS_TNILNSO_7ScaleInE1ELSQ_1EEEEEENS4_6LayoutINS5_IJNSA_ILi2EEESC_SC_EEENS5_IJSC_NSA_ILi0EEESW_EEEEENS5_IJNS4_10UnderscoreESZ_SZ_EEEEENS4_13SM90_TMA_LOADENS4_14ComposedLayoutINS4_7SwizzleILi3ELi4ELi3EEENS4_18smem_ptr_flag_bitsILi8EEENST_INS5_IJSB_SG_EEENS5_IJSG_SC_EEEEEEEvNS4_8identityENS4_23SM90_TMA_LOAD_MULTICASTES1B_vS1C_EENS_8epilogue10collective6detail29Sm90TmaWarpSpecializedAdapterINS1G_15DefaultEpilogueISJ_SK_SK_NS1F_6thread17LinearCombinationISJ_Li1EffLNS1K_9ScaleType4KindE0ELNS_15FloatRoundStyleE2ESJ_EENS1_15EpilogueDefaultEEEEEvvEEEEvNT_6ParamsE,"",@"SHT_CUDA_INFO"
	.sectionflags	@""
	.align	4


	//----- nvinfo : EIATTR_CUDA_API_VERSION
	.align		4
        /*0000*/ 	.byte	0x04, 0x37
        /*0002*/ 	.short	(.L_18 - .L_17)
.L_17:
        /*0004*/ 	.word	0x00000082


	//----- nvinfo : EIATTR_KPARAM_INFO
	.align		4
.L_18:
        /*0008*/ 	.byte	0x04, 0x17
        /*000a*/ 	.short	(.L_20 - .L_19)
.L_19:
        /*000c*/ 	.word	0x00000000
        /*0010*/ 	.short	0x0000
        /*0012*/ 	.short	0x0070
        /*0014*/ 	.byte	0x00, 0xf0, 0x01, 0x10


	//----- nvinfo : EIATTR_SPARSE_MMA_MASK
	.align		4
.L_20:
        /*0018*/ 	.byte	0x03, 0x50
        /*001a*/ 	.short	0x0000


	//----- nvinfo : EIATTR_MAXREG_COUNT
	.align		4
        /*001c*/ 	.byte	0x03, 0x1b
        /*001e*/ 	.short	0x00a8


	//----- nvinfo : EIATTR_NUM_BARRIERS
	.align		4
        /*0020*/ 	.byte	0x02, 0x4c
        /*0022*/ 	.byte	0x01
	.zero		1


	//----- nvinfo : EIATTR_ANNOTATIONS
	.align		4
        /*0024*/ 	.byte	0x04, 0x55
        /*0026*/ 	.short	(.L_22 - .L_21)


	//   ....[0]....
.L_21:
        /*0028*/ 	.word	0x00000001
        /*002c*/ 	.byte	0x10, 0x06, 0x00, 0x00, 0x01, 0x00, 0x00, 0x00, 0x00, 0x08, 0x00, 0x00, 0x01, 0x00, 0x00, 0x00
        /* <DEDUP_REMOVED lines=192> */
        /*0c3c*/ 	.byte	0x90, 0x04, 0x01, 0x00


	//----- nvinfo : EIATTR_MERCURY_ISA_VERSION
	.align		4
.L_22:
        /*0c40*/ 	.byte	0x03, 0x5f
        /*0c42*/ 	.short	0x0101


	//----- nvinfo : EIATTR_INT_WARP_WIDE_INSTR_OFFSETS
	.align		4
        /*0c44*/ 	.byte	0x04, 0x31
        /*0c46*/ 	.short	(.L_24 - .L_23)


	//   ....[0]....
.L_23:
        /*0c48*/ 	.word	0x00000590


	//   ....[1]....
        /*0c4c*/ 	.word	0x000005a0


	//   ....[2]....
        /*0c50*/ 	.word	0x00000700


	//   ....[3]....
        /*0c54*/ 	.word	0x000053c0


	//----- nvinfo : EIATTR_COOP_GROUP_MASK_REGIDS
	.align		4
.L_24:
        /*0c58*/ 	.byte	0x04, 0x29
        /*0c5a*/ 	.short	(.L_26 - .L_25)


	//   ....[0]....
.L_25:
        /*0c5c*/ 	.word	0xffffffff


	//   ....[1]....
        /*0c60*/ 	.word	0xffffffff


	//   ....[2]....
        /*0c64*/ 	.word	0xffffffff


	//   ....[3]....
        /*0c68*/ 	.word	0xffffffff


	//   ....[4]....
        /*0c6c*/ 	.word	0xffffffff


	//   ....[5]....
        /*0c70*/ 	.word	0xffffffff


	//----- nvinfo : EIATTR_COOP_GROUP_INSTR_OFFSETS
	.align		4
.L_26:
        /*0c74*/ 	.byte	0x04, 0x28
        /*0c76*/ 	.short	(.L_28 - .L_27)


	//   ....[0]....
.L_27:
        /*0c78*/ 	.word	0x00000070


	//   ....[1]....
        /*0c7c*/ 	.word	0x00000080


	//   ....[2]....
        /*0c80*/ 	.word	0x000001a0


	//   ....[3]....
        /*0c84*/ 	.word	0x000003e0


	//   ....[4]....
        /*0c88*/ 	.word	0x00000840


	//   ....[5]....
        /*0c8c*/ 	.word	0x000015c0


	//----- nvinfo : EIATTR_REG_RECONFIG
	.align		4
.L_28:
        /*0c90*/ 	.byte	0x01, 0x54
	.zero		2


	//----- nvinfo : EIATTR_MBARRIER_INSTR_OFFSETS
	.align		4
        /*0c94*/ 	.byte	0x04, 0x39
        /*0c96*/ 	.short	(.L_30 - .L_29)


	//   ....[0]....
.L_29:
        /*0c98*/ 	.word	0x00000340
        /*0c9c*/ 	.word	0x000000ff
        /*0ca0*/ 	.word	0x00000000
        /*0ca4*/ 	.short	0x0100
        /*0ca6*/ 	.byte	0x09
	.zero		1


	//   ....[1]....
        /*0ca8*/ 	.word	0x00000350
        /*0cac*/ 	.word	0x000000ff
        /*0cb0*/ 	.word	0x00000020
        /*0cb4*/ 	.short	0x0100
        /*0cb6*/ 	.byte	0x09
	.zero		1


	//   ....[2]....
        /*0cb8*/ 	.word	0x00000360
        /*0cbc*/ 	.word	0x000000ff
        /*0cc0*/ 	.word	0x00000008
        /*0cc4*/ 	.short	0x0100
        /*0cc6*/ 	.byte	0x09
	.zero		1


	//   ....[3]....
        /*0cc8*/ 	.word	0x00000370
        /*0ccc*/ 	.word	0x000000ff
        /*0cd0*/ 	.word	0x00000028
        /*0cd4*/ 	.short	0x0100
        /*0cd6*/ 	.byte	0x09
	.zero		1


	//   ....[4]....
        /*0cd8*/ 	.word	0x00000380
        /*0cdc*/ 	.word	0x000000ff
        /*0ce0*/ 	.word	0x00000010
        /*0ce4*/ 	.short	0x0100
        /*0ce6*/ 	.byte	0x09
	.zero		1


	//   ....[5]....
        /*0ce8*/ 	.word	0x00000390
        /*0cec*/ 	.word	0x000000ff
        /*0cf0*/ 	.word	0x00000030
        /*0cf4*/ 	.short	0x0100
        /*0cf6*/ 	.byte	0x09
	.zero		1


	//   ....[6]....
        /*0cf8*/ 	.word	0x000003a0
        /*0cfc*/ 	.word	0x000000ff
        /*0d00*/ 	.word	0x00000018
        /*0d04*/ 	.short	0x0100
        /*0d06*/ 	.byte	0x09
	.zero		1


	//   ....[7]....
        /*0d08*/ 	.word	0x000003b0
        /*0d0c*/ 	.word	0x000000ff
        /*0d10*/ 	.word	0x00000038
        /*0d14*/ 	.short	0x0100
        /*0d16*/ 	.byte	0x09
	.zero		1


	//   ....[8]....
        /*0d18*/ 	.word	0x00000770
        /*0d1c*/ 	.word	0x000000ff
        /*0d20*/ 	.word	0x00000050
        /*0d24*/ 	.short	0x0100
        /*0d26*/ 	.byte	0x06
	.zero		1


	//   ....[9]....
        /*0d28*/ 	.word	0x000007e0
        /*0d2c*/ 	.word	0x000000ff
        /*0d30*/ 	.word	0x00000058
        /*0d34*/ 	.short	0x0100
        /*0d36*/ 	.byte	0x06
	.zero		1


	//   ....[10]....
        /*0d38*/ 	.word	0x00001dc0
        /*0d3c*/ 	.word	0x000000ff
        /*0d40*/ 	.word	0x00000000
        /*0d44*/ 	.short	0x010a
        /*0d46*/ 	.byte	0x06
	.zero		1


	//   ....[11]....
        /*0d48*/ 	.word	0x00001e00
        /*0d4c*/ 	.word	0x000000ff
        /*0d50*/ 	.word	0x00000000
        /*0d54*/ 	.short	0x010a
        /*0d56*/ 	.byte	0x06
	.zero		1


	//   ....[12]....
        /*0d58*/ 	.word	0x000030d0
        /*0d5c*/ 	.word	0x000000ff
        /*0d60*/ 	.word	0x00000000
        /*0d64*/ 	.short	0x010a
        /*0d66*/ 	.byte	0x09
	.zero		1


	//   ....[13]....
        /*0d68*/ 	.word	0x00003110
        /*0d6c*/ 	.word	0x000000ff
        /*0d70*/ 	.word	0x00000000
        /*0d74*/ 	.short	0x010a
        /*0d76*/ 	.byte	0x09
	.zero		1


	//   ....[14]....
        /*0d78*/ 	.word	0x00004250
        /*0d7c*/ 	.word	0x000000e5
        /*0d80*/ 	.word	0x00000000
        /*0d84*/ 	.short	0x0101
        /*0d86*/ 	.byte	0x3f
	.zero		1


	//   ....[15]....
        /*0d88*/ 	.word	0x00005460
        /*0d8c*/ 	.word	0x00000018
        /*0d90*/ 	.word	0x00000000
        /*0d94*/ 	.short	0x0101
        /*0d96*/ 	.byte	0x3f
	.zero		1


	//   ....[16]....
        /*0d98*/ 	.word	0x0000f680
        /*0d9c*/ 	.word	0x00000005
        /*0da0*/ 	.word	0x00000020
        /*0da4*/ 	.short	0x010a
        /*0da6*/ 	.byte	0x3f
	.zero		1


	//   ....[17]....
        /*0da8*/ 	.word	0x0000fab0
        /*0dac*/ 	.word	0x00000002
        /*0db0*/ 	.word	0x00000058
        /*0db4*/ 	.short	0x0101
        /*0db6*/ 	.byte	0x3f
	.zero		1


	//   ....[18]....
        /*0db8*/ 	.word	0x000101e0
        /*0dbc*/ 	.word	0x00000005
        /*0dc0*/ 	.word	0x00000000
        /*0dc4*/ 	.short	0x010a
        /*0dc6*/ 	.byte	0x3f
	.zero		1


	//   ....[19]....
        /*0dc8*/ 	.word	0x00010260
        /*0dcc*/ 	.word	0x00000007
        /*0dd0*/ 	.word	0x00000000
        /*0dd4*/ 	.short	0x010a
        /*0dd6*/ 	.byte	0x3f
	.zero		1


	//   ....[20]....
        /*0dd8*/ 	.word	0x000102f0
        /*0ddc*/ 	.word	0x00000006
        /*0de0*/ 	.word	0x00000000
        /*0de4*/ 	.short	0x010a
        /*0de6*/ 	.byte	0x3f
	.zero		1


	//   ....[21]....
        /*0de8*/ 	.word	0x00010380
        /*0dec*/ 	.word	0x00000003
        /*0df0*/ 	.word	0x00000000
        /*0df4*/ 	.short	0x010a
        /*0df6*/ 	.byte	0x3f
	.zero		1


	//   ....[22]....
        /*0df8*/ 	.word	0x000103f0
        /*0dfc*/ 	.word	0x00000003
        /*0e00*/ 	.word	0x00000000
        /*0e04*/ 	.short	0x010a
        /*0e06*/ 	.byte	0x3f
	.zero		1


	//   ....[23]....
        /*0e08*/ 	.word	0x00010460
        /*0e0c*/ 	.word	0x00000000
        /*0e10*/ 	.word	0x00000000
        /*0e14*/ 	.short	0x010a
        /*0e16*/ 	.byte	0x3f
	.zero		1


	//   ....[24]....
        /*0e18*/ 	.word	0x00010540
        /*0e1c*/ 	.word	0x00000005
        /*0e20*/ 	.word	0x00000020
        /*0e24*/ 	.short	0x010a
        /*0e26*/ 	.byte	0x3f
	.zero		1


	//   ....[25]....
        /*0e28*/ 	.word	0x00010610
        /*0e2c*/ 	.word	0x00000005
        /*0e30*/ 	.word	0x00000000
        /*0e34*/ 	.short	0x010a
        /*0e36*/ 	.byte	0x3f
	.zero		1


	//   ....[26]....
        /*0e38*/ 	.word	0x00010660
        /*0e3c*/ 	.word	0x00000007
        /*0e40*/ 	.word	0x00000000
        /*0e44*/ 	.short	0x010a
        /*0e46*/ 	.byte	0x3f
	.zero		1


	//   ....[27]....
        /*0e48*/ 	.word	0x000106b0
        /*0e4c*/ 	.word	0x00000006
        /*0e50*/ 	.word	0x00000000
        /*0e54*/ 	.short	0x010a
        /*0e56*/ 	.byte	0x3f
	.zero		1


	//----- nvinfo : EIATTR_NUM_MBARRIERS
	.align		4
.L_30:
        /*0e58*/ 	.byte	0x03, 0x38
        /*0e5a*/ 	.short	0x000a


	//----- nvinfo : EIATTR_EXIT_INSTR_OFFSETS
	.align		4
        /*0e5c*/ 	.byte	0x04, 0x1c
        /*0e5e*/ 	.short	(.L_32 - .L_31)


	//   ....[0]....
.L_31:
        /*0e60*/ 	.word	0x000009d0


	//   ....[1]....
        /*0e64*/ 	.word	0x00001260


	//   ....[2]....
        /*0e68*/ 	.word	0x0000ed60


	//   ....[3]....
        /*0e6c*/ 	.word	0x0000f2f0


	//   ....[4]....
        /*0e70*/ 	.word	0x000103d0


	//----- nvinfo : EIATTR_MAX_THREADS
	.align		4
.L_32:
        /*0e74*/ 	.byte	0x04, 0x05
        /*0e76*/ 	.short	(.L_34 - .L_33)
.L_33:
        /*0e78*/ 	.word	0x00000180
        /*0e7c*/ 	.word	0x00000001
        /*0e80*/ 	.word	0x00000001


	//----- nvinfo : EIATTR_CRS_STACK_SIZE
	.align		4
.L_34:
        /*0e84*/ 	.byte	0x04, 0x1e
        /*0e86*/ 	.short	(.L_36 - .L_35)
.L_35:
        /*0e88*/ 	.word	0x00000000


	//----- nvinfo : EIATTR_CBANK_PARAM_SIZE
	.align		4
.L_36:
        /*0e8c*/ 	.byte	0x03, 0x19
        /*0e8e*/ 	.short	0x0470


	//----- nvinfo : EIATTR_PARAM_CBANK
	.align		4
        /*0e90*/ 	.byte	0x04, 0x0a
        /*0e92*/ 	.short	(.L_38 - .L_37)
	.align		4
.L_37:
        /*0e94*/ 	.word	index@(.nv.constant0._ZN7cutlass13device_kernelINS_4gemm6kernel13GemmUniversalIN4cute5tupleIJiiiiEEENS1_10collective13CollectiveMmaINS1_37MainloopSm90TmaGmmaWarpSpecializedFP8ILi4ENS5_IJNS4_1CILi8EEENSA_ILi1EEESC_EEENS1_35KernelTmaWarpSpecializedCooperativeEEENS5_IJNSA_ILi128EEENSA_ILi256EEESG_EEENS_12float_e4m3_tENS5_IJlSC_lEEESJ_SK_NS4_8TiledMMAINS4_8MMA_AtomIJNS4_4SM904GMMA31MMA_64x256x32_F32E4M3E4M3_SS_TNILNSO_7ScaleInE1ELSQ_1EEEEEENS4_6LayoutINS5_IJNSA_ILi2EEESC_SC_EEENS5_IJSC_NSA_ILi0EEESW_EEEEENS5_IJNS4_10UnderscoreESZ_SZ_EEEEENS4_13SM90_TMA_LOADENS4_14ComposedLayoutINS4_7SwizzleILi3ELi4ELi3EEENS4_18smem_ptr_flag_bitsILi8EEENST_INS5_IJSB_SG_EEENS5_IJSG_SC_EEEEEEEvNS4_8identityENS4_23SM90_TMA_LOAD_MULTICASTES1B_vS1C_EENS_8epilogue10collective6detail29Sm90TmaWarpSpecializedAdapterINS1G_15DefaultEpilogueISJ_SK_SK_NS1F_6thread17LinearCombinationISJ_Li1EffLNS1K_9ScaleType4KindE0ELNS_15FloatRoundStyleE2ESJ_EENS1_15EpilogueDefaultEEEEEvvEEEEvNT_6ParamsE)
        /*0e98*/ 	.short	0x0210
        /*0e9a*/ 	.short	0x0470


	//----- nvinfo : EIATTR_SW_WAR
	.align		4
.L_38:
        /*0e9c*/ 	.byte	0x04, 0x36
        /*0e9e*/ 	.short	(.L_40 - .L_39)
.L_39:
        /*0ea0*/ 	.word	0x00000008
.L_40:


//--------------------- .nv.callgraph             --------------------------
	.section	.nv.callgraph,"",@"SHT_CUDA_CALLGRAPH"
	.align	4
	.sectionentsize	8
	.align		4
        /*0000*/ 	.word	0x00000000
	.align		4
        /*0004*/ 	.word	0xffffffff
	.align		4
        /*0008*/ 	.word	0x00000000
	.align		4
        /*000c*/ 	.word	0xfffffffe
	.align		4
        /*0010*/ 	.word	0x00000000
	.align		4
        /*0014*/ 	.word	0xfffffffd
	.align		4
        /*0018*/ 	.word	0x00000000
	.align		4
        /*001c*/ 	.word	0xfffffffc


//--------------------- .nv.constant4             --------------------------
	.section	.nv.constant4,"a",@progbits
	.align	8
	.align		8
.nv.constant4:
        /*0000*/ 	.dword	_ZN40_INTERNAL_eede1224_4_k_cu_4f05bab3_226614cuda3std3__45__cpo5beginE
	.align		8
        /*0008*/ 	.dword	_ZN40_INTERNAL_eede1224_4_k_cu_4f05bab3_226614cuda3std3__45__cpo3endE
	.align		8
        /*0010*/ 	.dword	_ZN40_INTERNAL_eede1224_4_k_cu_4f05bab3_226614cuda3std3__45__cpo6cbeginE
	.align		8
        /*0018*/ 	.dword	_ZN40_INTERNAL_eede1224_4_k_cu_4f05bab3_226614cuda3std3__45__cpo4cendE
	.align		8
        /*0020*/ 	.dword	_ZN40_INTERNAL_eede1224_4_k_cu_4f05bab3_226614cuda3std3__442_GLOBAL__N__eede1224_4_k_cu_4f05bab3_226616ignoreE
	.align		8
        /*0028*/ 	.dword	_ZN40_INTERNAL_eede1224_4_k_cu_4f05bab3_226614cuda3std3__419piecewise_constructE
	.align		8
        /*0030*/ 	.dword	_ZN40_INTERNAL_eede1224_4_k_cu_4f05bab3_226614cuda3std3__48in_placeE
	.align		8
        /*0038*/ 	.dword	_ZN40_INTERNAL_eede1224_4_k_cu_4f05bab3_226614cuda3std6ranges3__45__cpo4swapE
	.align		8
        /*0040*/ 	.dword	_ZN40_INTERNAL_eede1224_4_k_cu_4f05bab3_226614cuda3std6ranges3__45__cpo9iter_moveE
	.align		8
        /*0048*/ 	.dword	_ZN40_INTERNAL_eede1224_4_k_cu_4f05bab3_226614cute7productE
	.align		8
        /*0050*/ 	.dword	_ZN40_INTERNAL_eede1224_4_k_cu_4f05bab3_226614cute1_E


//--------------------- .text._ZN7cutlass13device_kernelINS_4gemm6kernel13GemmUniversalIN4cute5tupleIJiiiiEEENS1_10collective13CollectiveMmaINS1_37MainloopSm90TmaGmmaWarpSpecializedFP8ILi4ENS5_IJNS4_1CILi8EEENSA_ILi1EEESC_EEENS1_35KernelTmaWarpSpecializedCooperativeEEENS5_IJNSA_ILi128EEENSA_ILi256EEESG_EEENS_12float_e4m3_tENS5_IJlSC_lEEESJ_SK_NS4_8TiledMMAINS4_8MMA_AtomIJNS4_4SM904GMMA31MMA_64x256x32_F32E4M3E4M3_SS_TNILNSO_7ScaleInE1ELSQ_1EEEEEENS4_6LayoutINS5_IJNSA_ILi2EEESC_SC_EEENS5_IJSC_NSA_ILi0EEESW_EEEEENS5_IJNS4_10UnderscoreESZ_SZ_EEEEENS4_13SM90_TMA_LOADENS4_14ComposedLayoutINS4_7SwizzleILi3ELi4ELi3EEENS4_18smem_ptr_flag_bitsILi8EEENST_INS5_IJSB_SG_EEENS5_IJSG_SC_EEEEEEEvNS4_8identityENS4_23SM90_TMA_LOAD_MULTICASTES1B_vS1C_EENS_8epilogue10collective6detail29Sm90TmaWarpSpecializedAdapterINS1G_15DefaultEpilogueISJ_SK_SK_NS1F_6thread17LinearCombinationISJ_Li1EffLNS1K_9ScaleType4KindE0ELNS_15FloatRoundStyleE2ESJ_EENS1_15EpilogueDefaultEEEEEvvEEEEvNT_6ParamsE --------------------------
	.section	.text._ZN7cutlass13device_kernelINS_4gemm6kernel13GemmUniversalIN4cute5tupleIJiiiiEEENS1_10collective13CollectiveMmaINS1_37MainloopSm90TmaGmmaWarpSpecializedFP8ILi4ENS5_IJNS4_1CILi8EEENSA_ILi1EEESC_EEENS1_35KernelTmaWarpSpecializedCooperativeEEENS5_IJNSA_ILi128EEENSA_ILi256EEESG_EEENS_12float_e4m3_tENS5_IJlSC_lEEESJ_SK_NS4_8TiledMMAINS4_8MMA_AtomIJNS4_4SM904GMMA31MMA_64x256x32_F32E4M3E4M3_SS_TNILNSO_7ScaleInE1ELSQ_1EEEEEENS4_6LayoutINS5_IJNSA_ILi2EEESC_SC_EEENS5_IJSC_NSA_ILi0EEESW_EEEEENS5_IJNS4_10UnderscoreESZ_SZ_EEEEENS4_13SM90_TMA_LOADENS4_14ComposedLayoutINS4_7SwizzleILi3ELi4ELi3EEENS4_18smem_ptr_flag_bitsILi8EEENST_INS5_IJSB_SG_EEENS5_IJSG_SC_EEEEEEEvNS4_8identityENS4_23SM90_TMA_LOAD_MULTICASTES1B_vS1C_EENS_8epilogue10collective6detail29Sm90TmaWarpSpecializedAdapterINS1G_15DefaultEpilogueISJ_SK_SK_NS1F_6thread17LinearCombinationISJ_Li1EffLNS1K_9ScaleType4KindE0ELNS_15FloatRoundStyleE2ESJ_EENS1_15EpilogueDefaultEEEEEvvEEEEvNT_6ParamsE,"ax",@progbits
	.align	128
.text._ZN7cutlass13device_kernelINS_4gemm6kernel13GemmUniversalIN4cute5tupleIJiiiiEEENS1_10collective13CollectiveMmaINS1_37MainloopSm90TmaGmmaWarpSpecializedFP8ILi4ENS5_IJNS4_1CILi8EEENSA_ILi1EEESC_EEENS1_35KernelTmaWarpSpecializedCooperativeEEENS5_IJNSA_ILi128EEENSA_ILi256EEESG_EEENS_12float_e4m3_tENS5_IJlSC_lEEESJ_SK_NS4_8TiledMMAINS4_8MMA_AtomIJNS4_4SM904GMMA31MMA_64x256x32_F32E4M3E4M3_SS_TNILNSO_7ScaleInE1ELSQ_1EEEEEENS4_6LayoutINS5_IJNSA_ILi2EEESC_SC_EEENS5_IJSC_NSA_ILi0EEESW_EEEEENS5_IJNS4_10UnderscoreESZ_SZ_EEEEENS4_13SM90_TMA_LOADENS4_14ComposedLayoutINS4_7SwizzleILi3ELi4ELi3EEENS4_18smem_ptr_flag_bitsILi8EEENST_INS5_IJSB_SG_EEENS5_IJSG_SC_EEEEEEEvNS4_8identityENS4_23SM90_TMA_LOAD_MULTICASTES1B_vS1C_EENS_8epilogue10collective6detail29Sm90TmaWarpSpecializedAdapterINS1G_15DefaultEpilogueISJ_SK_SK_NS1F_6thread17LinearCombinationISJ_Li1EffLNS1K_9ScaleType4KindE0ELNS_15FloatRoundStyleE2ESJ_EENS1_15EpilogueDefaultEEEEEvvEEEEvNT_6ParamsE:
        .type           _ZN7cutlass13device_kernelINS_4gemm6kernel13GemmUniversalIN4cute5tupleIJiiiiEEENS1_10collective13CollectiveMmaINS1_37MainloopSm90TmaGmmaWarpSpecializedFP8ILi4ENS5_IJNS4_1CILi8EEENSA_ILi1EEESC_EEENS1_35KernelTmaWarpSpecializedCooperativeEEENS5_IJNSA_ILi128EEENSA_ILi256EEESG_EEENS_12float_e4m3_tENS5_IJlSC_lEEESJ_SK_NS4_8TiledMMAINS4_8MMA_AtomIJNS4_4SM904GMMA31MMA_64x256x32_F32E4M3E4M3_SS_TNILNSO_7ScaleInE1ELSQ_1EEEEEENS4_6LayoutINS5_IJNSA_ILi2EEESC_SC_EEENS5_IJSC_NSA_ILi0EEESW_EEEEENS5_IJNS4_10UnderscoreESZ_SZ_EEEEENS4_13SM90_TMA_LOADENS4_14ComposedLayoutINS4_7SwizzleILi3ELi4ELi3EEENS4_18smem_ptr_flag_bitsILi8EEENST_INS5_IJSB_SG_EEENS5_IJSG_SC_EEEEEEEvNS4_8identityENS4_23SM90_TMA_LOAD_MULTICASTES1B_vS1C_EENS_8epilogue10collective6detail29Sm90TmaWarpSpecializedAdapterINS1G_15DefaultEpilogueISJ_SK_SK_NS1F_6thread17LinearCombinationISJ_Li1EffLNS1K_9ScaleType4KindE0ELNS_15FloatRoundStyleE2ESJ_EENS1_15EpilogueDefaultEEEEEvvEEEEvNT_6ParamsE,@function
        .size           _ZN7cutlass13device_kernelINS_4gemm6kernel13GemmUniversalIN4cute5tupleIJiiiiEEENS1_10collective13CollectiveMmaINS1_37MainloopSm90TmaGmmaWarpSpecializedFP8ILi4ENS5_IJNS4_1CILi8EEENSA_ILi1EEESC_EEENS1_35KernelTmaWarpSpecializedCooperativeEEENS5_IJNSA_ILi128EEENSA_ILi256EEESG_EEENS_12float_e4m3_tENS5_IJlSC_lEEESJ_SK_NS4_8TiledMMAINS4_8MMA_AtomIJNS4_4SM904GMMA31MMA_64x256x32_F32E4M3E4M3_SS_TNILNSO_7ScaleInE1ELSQ_1EEEEEENS4_6LayoutINS5_IJNSA_ILi2EEESC_SC_EEENS5_IJSC_NSA_ILi0EEESW_EEEEENS5_IJNS4_10UnderscoreESZ_SZ_EEEEENS4_13SM90_TMA_LOADENS4_14ComposedLayoutINS4_7SwizzleILi3ELi4ELi3EEENS4_18smem_ptr_flag_bitsILi8EEENST_INS5_IJSB_SG_EEENS5_IJSG_SC_EEEEEEEvNS4_8identityENS4_23SM90_TMA_LOAD_MULTICASTES1B_vS1C_EENS_8epilogue10collective6detail29Sm90TmaWarpSpecializedAdapterINS1G_15DefaultEpilogueISJ_SK_SK_NS1F_6thread17LinearCombinationISJ_Li1EffLNS1K_9ScaleType4KindE0ELNS_15FloatRoundStyleE2ESJ_EENS1_15EpilogueDefaultEEEEEvvEEEEvNT_6ParamsE,(.L_x_332 - _ZN7cutlass13device_kernelINS_4gemm6kernel13GemmUniversalIN4cute5tupleIJiiiiEEENS1_10collective13CollectiveMmaINS1_37MainloopSm90TmaGmmaWarpSpecializedFP8ILi4ENS5_IJNS4_1CILi8EEENSA_ILi1EEESC_EEENS1_35KernelTmaWarpSpecializedCooperativeEEENS5_IJNSA_ILi128EEENSA_ILi256EEESG_EEENS_12float_e4m3_tENS5_IJlSC_lEEESJ_SK_NS4_8TiledMMAINS4_8MMA_AtomIJNS4_4SM904GMMA31MMA_64x256x32_F32E4M3E4M3_SS_TNILNSO_7ScaleInE1ELSQ_1EEEEEENS4_6LayoutINS5_IJNSA_ILi2EEESC_SC_EEENS5_IJSC_NSA_ILi0EEESW_EEEEENS5_IJNS4_10UnderscoreESZ_SZ_EEEEENS4_13SM90_TMA_LOADENS4_14ComposedLayoutINS4_7SwizzleILi3ELi4ELi3EEENS4_18smem_ptr_flag_bitsILi8EEENST_INS5_IJSB_SG_EEENS5_IJSG_SC_EEEEEEEvNS4_8identityENS4_23SM90_TMA_LOAD_MULTICASTES1B_vS1C_EENS_8epilogue10collective6detail29Sm90TmaWarpSpecializedAdapterINS1G_15DefaultEpilogueISJ_SK_SK_NS1F_6thread17LinearCombinationISJ_Li1EffLNS1K_9ScaleType4KindE0ELNS_15FloatRoundStyleE2ESJ_EENS1_15EpilogueDefaultEEEEEvvEEEEvNT_6ParamsE)
        .other          _ZN7cutlass13device_kernelINS_4gemm6kernel13GemmUniversalIN4cute5tupleIJiiiiEEENS1_10collective13CollectiveMmaINS1_37MainloopSm90TmaGmmaWarpSpecializedFP8ILi4ENS5_IJNS4_1CILi8EEENSA_ILi1EEESC_EEENS1_35KernelTmaWarpSpecializedCooperativeEEENS5_IJNSA_ILi128EEENSA_ILi256EEESG_EEENS_12float_e4m3_tENS5_IJlSC_lEEESJ_SK_NS4_8TiledMMAINS4_8MMA_AtomIJNS4_4SM904GMMA31MMA_64x256x32_F32E4M3E4M3_SS_TNILNSO_7ScaleInE1ELSQ_1EEEEEENS4_6LayoutINS5_IJNSA_ILi2EEESC_SC_EEENS5_IJSC_NSA_ILi0EEESW_EEEEENS5_IJNS4_10UnderscoreESZ_SZ_EEEEENS4_13SM90_TMA_LOADENS4_14ComposedLayoutINS4_7SwizzleILi3ELi4ELi3EEENS4_18smem_ptr_flag_bitsILi8EEENST_INS5_IJSB_SG_EEENS5_IJSG_SC_EEEEEEEvNS4_8identityENS4_23SM90_TMA_LOAD_MULTICASTES1B_vS1C_EENS_8epilogue10collective6detail29Sm90TmaWarpSpecializedAdapterINS1G_15DefaultEpilogueISJ_SK_SK_NS1F_6thread17LinearCombinationISJ_Li1EffLNS1K_9ScaleType4KindE0ELNS_15FloatRoundStyleE2ESJ_EENS1_15EpilogueDefaultEEEEEvvEEEEvNT_6ParamsE,@"STO_CUDA_ENTRY STV_DEFAULT"
_ZN7cutlass13device_kernelINS_4gemm6kernel13GemmUniversalIN4cute5tupleIJiiiiEEENS1_10collective13CollectiveMmaINS1_37MainloopSm90TmaGmmaWarpSpecializedFP8ILi4ENS5_IJNS4_1CILi8EEENSA_ILi1EEESC_EEENS1_35KernelTmaWarpSpecializedCooperativeEEENS5_IJNSA_ILi128EEENSA_ILi256EEESG_EEENS_12float_e4m3_tENS5_IJlSC_lEEESJ_SK_NS4_8TiledMMAINS4_8MMA_AtomIJNS4_4SM904GMMA31MMA_64x256x32_F32E4M3E4M3_SS_TNILNSO_7ScaleInE1ELSQ_1EEEEEENS4_6LayoutINS5_IJNSA_ILi2EEESC_SC_EEENS5_IJSC_NSA_ILi0EEESW_EEEEENS5_IJNS4_10UnderscoreESZ_SZ_EEEEENS4_13SM90_TMA_LOADENS4_14ComposedLayoutINS4_7SwizzleILi3ELi4ELi3EEENS4_18smem_ptr_flag_bitsILi8EEENST_INS5_IJSB_SG_EEENS5_IJSG_SC_EEEEEEEvNS4_8identityENS4_23SM90_TMA_LOAD_MULTICASTES1B_vS1C_EENS_8epilogue10collective6detail29Sm90TmaWarpSpecializedAdapterINS1G_15DefaultEpilogueISJ_SK_SK_NS1F_6thread17LinearCombinationISJ_Li1EffLNS1K_9ScaleType4KindE0ELNS_15FloatRoundStyleE2ESJ_EENS1_15EpilogueDefaultEEEEEvvEEEEvNT_6ParamsE:
[----:B------:R-:W0:Y:S02]  /*0000*/  LDC R1, c[0x0][0x28] ;  /* 0x00000a00ff017b82 */ /* 0x000e240000000800 */
[----:B0-----:R-:W-:Y:S01]  /*0010*/  VIADD R1, R1, 0xffffff08 ;  /* 0xffffff0801017836 */ /* 0x001fe20000000000 */
[----:B------:R-:W0:Y:S01]  /*0020*/  S2R R4, SR_TID.X ;  /* 0x0000000000047919 */ /* 0x000e220000002100 */
[----:B------:R-:W-:Y:S01]  /*0030*/  ELECT P0, URZ, PT ;  /* 0x00000000003f782f */ /* 0x000fe20003800000 */
[----:B------:R-:W-:Y:S01]  /*0040*/  BSSY B0, `(.L_x_0) ;  /* 0x0000015000007945 */ /* 0x000fe20003800000 */
[--C-:B0-----:R-:W-:Y:S02]  /*0050*/  SHF.R.U32.HI R0, RZ, 0x5, R4.reuse ;  /* 0x00000005ff007819 */ /* 0x101fe40000011604 */
[----:B------:R-:W-:-:S03]  /*0060*/  SHF.R.U32.HI R2, RZ, 0x7, R4 ;  /* 0x00000007ff027819 */ /* 0x000fc60000011604 */
[----:B------:R-:W0:Y:S04]  /*0070*/  SHFL.IDX PT, R3, R0, RZ, 0x1f ;  /* 0x00001fff00037589 */ /* 0x000e2800000e0000 */
[----:B------:R-:W1:Y:S01]  /*0080*/  SHFL.IDX PT, R2, R2, RZ, 0x1f ;  /* 0x00001fff02027589 */ /* 0x000e6200000e0000 */
[----:B0-----:R-:W-:Y:S02]  /*0090*/  R2UR UR4, R3 ;  /* 0x00000000030472ca */ /* 0x001fe400000e0000 */
[----:B-1----:R-:W-:-:S11]  /*00a0*/  R2UR UR6, R2 ;  /* 0x00000000020672ca */ /* 0x002fd600000e0000 */
[----:B------:R-:W-:Y:S02]  /*00b0*/  USHF.R.S32.HI UR5, URZ, 0x1f, UR4 ;  /* 0x0000001f3f057899 */ /* 0x000fe40008011404 */
[----:B------:R-:W-:Y:S02]  /*00c0*/  ISETP.NE.OR P0, PT, RZ, UR4, !P0 ;  /* 0x00000004ff007c0c */ /* 0x000fe4000c705670 */
[----:B------:R-:W-:-:S04]  /*00d0*/  ULEA.HI UR5, UR5, UR4, URZ, 0x2 ;  /* 0x0000000405057291 */ /* 0x000fc8000f8f103f */
[----:B------:R-:W-:-:S04]  /*00e0*/  ULOP3.LUT UR5, UR5, 0xfffffffc, URZ, 0xc0, !UPT ;  /* 0xfffffffc05057892 */ /* 0x000fc8000f8ec03f */
[----:B------:R-:W-:-:S03]  /*00f0*/  UIADD3 UR8, UR4, -UR5, URZ ;  /* 0x8000000504087290 */ /* 0x000fc6000fffe03f */
[----:B------:R-:W-:Y:S09]  /*0100*/  @P0 BRA `(.L_x_1) ;  /* 0x0000000000200947 */ /* 0x000ff20003800000 */
[----:B------:R-:W-:Y:S02]  /*0110*/  ULDC.64 UR4, c[0x0][0x198] ;  /* 0x0000660000047ab9 */ /* 0x000fe40000000a00 */
[----:B------:R-:W-:Y:S02]  /*0120*/  UIADD3 UR10, UP0, UR4, 0xf0, URZ ;  /* 0x000000f0040a7890 */ /* 0x000fe4000ff1e03f */
[----:B------:R-:W-:Y:S02]  /*0130*/  UIADD3 UR4, UP1, UR4, 0x1f0, URZ ;  /* 0x000001f004047890 */ /* 0x000fe4000ff3e03f */
[----:B------:R-:W-:Y:S02]  /*0140*/  UIADD3.X UR11, URZ, UR5, URZ, UP0, !UPT ;  /* 0x000000053f0b7290 */ /* 0x000fe400087fe43f */
[----:B------:R-:W-:-:S07]  /*0150*/  UIADD3.X UR5, URZ, UR5, URZ, UP1, !UPT ;  /* 0x000000053f057290 */ /* 0x000fce0008ffe43f */
[----:B------:R0:W-:Y:S02]  /*0160*/  UTMACCTL.PF [UR10] ;  /* 0x000000000a0079b9 */ /* 0x0001e40008040000 */
[----:B------:R0:W-:Y:S02]  /*0170*/  UTMACCTL.PF [UR4] ;  /* 0x00000000040079b9 */ /* 0x0001e40008040000 */
[----:B0-----:R-:W-:Y:S01]  /*0180*/  NOP ;  /* 0x0000000000007918 */ /* 0x001fe20000000000 */
.L_x_1:
[----:B------:R-:W-:Y:S05]  /*0190*/  BSYNC B0 ;  /* 0x0000000000007941 */ /* 0x000fea0003800000 */
.L_x_0:
[----:B------:R-:W0:Y:S01]  /*01a0*/  SHFL.IDX PT, R3, R0, RZ, 0x1f ;  /* 0x00001fff00037589 */ /* 0x000e2200000e0000 */
[----:B------:R-:W-:Y:S01]  /*01b0*/  UISETP.NE.AND UP0, UPT, UR8, 0x3, UPT ;  /* 0x000000030800788c */ /* 0x000fe2000bf05270 */
[----:B------:R-:W-:Y:S01]  /*01c0*/  SHF.R.S32.HI R2, RZ, 0x1f, R4 ;  /* 0x0000001fff027819 */ /* 0x000fe20000011404 */
[----:B------:R-:W-:Y:S02]  /*01d0*/  UIADD3 UR10, UR6, -0x1, URZ ;  /* 0xffffffff060a7890 */ /* 0x000fe4000fffe03f */
[----:B------:R-:W-:Y:S01]  /*01e0*/  ISETP.NE.AND P1, PT, RZ, UR6, PT ;  /* 0x00000006ff007c0c */ /* 0x000fe2000bf25270 */
[----:B------:R-:W-:Y:S01]  /*01f0*/  UISETP.EQ.OR UP0, UPT, UR8, URZ, !UP0 ;  /* 0x0000003f0800728c */ /* 0x000fe2000c702670 */
[----:B------:R-:W-:Y:S01]  /*0200*/  LEA.HI R2, R2, R4, RZ, 0x7 ;  /* 0x0000000402027211 */ /* 0x000fe200078f38ff */
[----:B------:R-:W-:Y:S02]  /*0210*/  UISETP.GE.U32.AND UP1, UPT, UR10, 0x2, UPT ;  /* 0x000000020a00788c */ /* 0x000fe4000bf26070 */
[----:B------:R-:W-:-:S04]  /*0220*/  UISETP.EQ.AND UP0, UPT, UR6, URZ, UP0 ;  /* 0x0000003f0600728c */ /* 0x000fc80008702270 */
[----:B------:R-:W-:-:S04]  /*0230*/  USEL UR13, URZ, 0x1, !UP0 ;  /* 0x000000013f0d7887 */ /* 0x000fc8000c000000 */
[----:B------:R-:W-:Y:S01]  /*0240*/  USEL UR13, UR13, 0x2, UP1 ;  /* 0x000000020d0d7887 */ /* 0x000fe20008800000 */
[----:B0-----:R-:W-:-:S13]  /*0250*/  ISETP.NE.AND P0, PT, R3, RZ, PT ;  /* 0x000000ff0300720c */ /* 0x001fda0003f05270 */
[----:B------:R-:W-:Y:S05]  /*0260*/  @P0 BRA `(.L_x_2) ;  /* 0x0000000000580947 */ /* 0x000fea0003800000 */
[----:B------:R-:W0:Y:S01]  /*0270*/  S2UR UR9, SR_CgaCtaId ;  /* 0x00000000000979c3 */ /* 0x000e220000008800 */
[----:B------:R-:W-:Y:S01]  /*0280*/  UMOV UR4, 0x400 ;  /* 0x0000040000047882 */ /* 0x000fe20000000000 */
[----:B------:R-:W-:Y:S01]  /*0290*/  UMOV UR5, 0x1 ;  /* 0x0000000100057882 */ /* 0x000fe20000000000 */
[----:B------:R-:W-:Y:S01]  /*02a0*/  UMOV UR6, 0x10 ;  /* 0x0000001000067882 */ /* 0x000fe20000000000 */
[----:B------:R-:W-:Y:S01]  /*02b0*/  ELECT P0, URZ, PT ;  /* 0x00000000003f782f */ /* 0x000fe20003800000 */
[----:B------:R-:W-:-:S04]  /*02c0*/  UIADD3 UR6, -UR6, 0x100000, URZ ;  /* 0x0010000006067890 */ /* 0x000fc8000fffe13f */
[----:B------:R-:W-:Y:S02]  /*02d0*/  USHF.L.U32 UR7, UR6, 0xb, URZ ;  /* 0x0000000b06077899 */ /* 0x000fe4000800063f */
[----:B------:R-:W-:Y:S02]  /*02e0*/  USHF.L.U32 UR6, UR6, 0x1, URZ ;  /* 0x0000000106067899 */ /* 0x000fe4000800063f */
[----:B0-----:R-:W-:Y:S02]  /*02f0*/  ULEA UR9, UR9, UR4, 0x18 ;  /* 0x0000000409097291 */ /* 0x001fe4000f8ec03f */
[----:B------:R-:W-:-:S04]  /*0300*/  UIADD3 UR4, -UR5, 0x100000, URZ ;  /* 0x0010000005047890 */ /* 0x000fc8000fffe13f */
[----:B------:R-:W-:Y:S02]  /*0310*/  USHF.L.U32 UR5, UR4, 0xb, URZ ;  /* 0x0000000b04057899 */ /* 0x000fe4000800063f */
[----:B------:R-:W-:Y:S01]  /*0320*/  USHF.L.U32 UR4, UR4, 0x1, URZ ;  /* 0x0000000104047899 */ /* 0x000fe2000800063f */
[----:B------:R-:W0:Y:S11]  /*0330*/  FENCE.VIEW.ASYNC.S ;  /* 0x00000000000073c6 */ /* 0x000e360000000000 */
[----:B0-----:R0:W1:Y:S01]  /*0340*/  SYNCS.EXCH.64 URZ, [UR9], UR4 ;  /* 0x00000004093f75b2 */ /* 0x0010620008000100 */
[----:B------:R0:W2:Y:S01]  /*0350*/  SYNCS.EXCH.64 URZ, [UR9+0x20], UR6 ;  /* 0x00002006093f75b2 */ /* 0x0000a20008000100 */
[----:B------:R0:W3:Y:S01]  /*0360*/  SYNCS.EXCH.64 URZ, [UR9+0x8], UR4 ;  /* 0x00000804093f75b2 */ /* 0x0000e20008000100 */
[----:B------:R0:W4:Y:S01]  /*0370*/  SYNCS.EXCH.64 URZ, [UR9+0x28], UR6 ;  /* 0x00002806093f75b2 */ /* 0x0001220008000100 */
[----:B------:R0:W0:Y:S01]  /*0380*/  SYNCS.EXCH.64 URZ, [UR9+0x10], UR4 ;  /* 0x00001004093f75b2 */ /* 0x0000220008000100 */
[----:B------:R0:W0:Y:S01]  /*0390*/  SYNCS.EXCH.64 URZ, [UR9+0x30], UR6 ;  /* 0x00003006093f75b2 */ /* 0x0000220008000100 */
[----:B------:R0:W0:Y:S01]  /*03a0*/  SYNCS.EXCH.64 URZ, [UR9+0x18], UR4 ;  /* 0x00001804093f75b2 */ /* 0x0000220008000100 */
[----:B------:R0:W0:Y:S01]  /*03b0*/  SYNCS.EXCH.64 URZ, [UR9+0x38], UR6 ;  /* 0x00003806093f75b2 */ /* 0x0000220008000100 */
[----:B------:R-:W-:Y:S01]  /*03c0*/  NOP ;  /* 0x0000000000007918 */ /* 0x000fe20000000000 */
.L_x_2:
[----:B------:R-:W-:Y:S01]  /*03d0*/  LOP3.LUT R2, R2, 0xffffff80, RZ, 0xc0, !PT ;  /* 0xffffff8002027812 */ /* 0x000fe200078ec0ff */
[----:B------:R-:W5:Y:S01]  /*03e0*/  SHFL.IDX PT, R0, R0, RZ, 0x1f ;  /* 0x00001fff00007589 */ /* 0x000f6200000e0000 */
[----:B0-----:R-:W0:Y:S01]  /*03f0*/  S2UR UR9, SR_CTAID.X ;  /* 0x00000000000979c3 */ /* 0x001e220000002500 */
[----:B------:R-:W-:Y:S02]  /*0400*/  SHF.R.S32.HI R8, RZ, 0x1f, R3 ;  /* 0x0000001fff087819 */ /* 0x000fe40000011403 */
[----:B------:R-:W-:Y:S01]  /*0410*/  ELECT P0, URZ, PT ;  /* 0x00000000003f782f */ /* 0x000fe20003800000 */
[----:B------:R-:W-:Y:S01]  /*0420*/  IMAD.IADD R4, R4, 0x1, -R2 ;  /* 0x0000000104047824 */ /* 0x000fe200078e0a02 */
[----:B------:R-:W-:Y:S01]  /*0430*/  ULDC UR4, c[0x0][0x150] ;  /* 0x0000540000047ab9 */ /* 0x000fe20000000800 */
[----:B------:R-:W1:Y:S01]  /*0440*/  S2R R2, SR_CTAID.Y ;  /* 0x0000000000027919 */ /* 0x000e620000002600 */
[----:B------:R-:W-:Y:S01]  /*0450*/  LEA.HI R8, R8, R3, RZ, 0x2 ;  /* 0x0000000308087211 */ /* 0x000fe200078f10ff */
[----:B------:R-:W-:Y:S01]  /*0460*/  NOP ;  /* 0x0000000000007918 */ /* 0x000fe20000000000 */
[----:B------:R-:W-:Y:S01]  /*0470*/  SHF.R.S32.HI R5, RZ, 0x1f, R4 ;  /* 0x0000001fff057819 */ /* 0x000fe20000011404 */
[----:B------:R-:W2:Y:S01]  /*0480*/  LDC R9, c[0x0][0x144] ;  /* 0x00005100ff097b82 */ /* 0x000ea20000000800 */
[----:B------:R-:W-:Y:S01]  /*0490*/  LOP3.LUT R8, R8, 0x3ffffffc, RZ, 0xc0, !PT ;  /* 0x3ffffffc08087812 */ /* 0x000fe200078ec0ff */
[----:B------:R-:W-:Y:S01]  /*04a0*/  NOP ;  /* 0x0000000000007918 */ /* 0x000fe20000000000 */
[----:B------:R-:W-:-:S03]  /*04b0*/  LEA.HI R5, R5, R4, RZ, 0x3 ;  /* 0x0000000405057211 */ /* 0x000fc600078f18ff */
[----:B------:R-:W-:Y:S01]  /*04c0*/  IMAD.IADD R8, R3, 0x1, -R8 ;  /* 0x0000000103087824 */ /* 0x000fe200078e0a08 */
[--C-:B------:R-:W-:Y:S01]  /*04d0*/  SHF.R.S32.HI R6, RZ, 0x3, R5.reuse ;  /* 0x00000003ff067819 */ /* 0x100fe20000011405 */
[----:B------:R-:W3:Y:S01]  /*04e0*/  LDC R11, c[0x0][0x148] ;  /* 0x00005200ff0b7b82 */ /* 0x000ee20000000800 */
[----:B------:R-:W-:-:S04]  /*04f0*/  SHF.R.S32.HI R5, RZ, 0x1f, R5 ;  /* 0x0000001fff057819 */ /* 0x000fc80000011405 */
[----:B------:R-:W-:Y:S02]  /*0500*/  LEA.HI R5, R5, R6, RZ, 0x2 ;  /* 0x0000000605057211 */ /* 0x000fe400078f10ff */
[----:B-----5:R-:W-:Y:S02]  /*0510*/  ISETP.NE.OR P0, PT, R0, RZ, !P0 ;  /* 0x000000ff0000720c */ /* 0x020fe40004705670 */
[----:B0-----:R-:W-:Y:S02]  /*0520*/  I2FP.F32.U32 R0, UR9 ;  /* 0x0000000900007c45 */ /* 0x001fe40008201000 */
[----:B------:R-:W-:-:S03]  /*0530*/  LOP3.LUT R5, R5, 0xfffffffc, RZ, 0xc0, !PT ;  /* 0xfffffffc05057812 */ /* 0x000fc600078ec0ff */
[----:B------:R-:W-:Y:S01]  /*0540*/  FMUL R7, R0, UR4 ;  /* 0x0000000400077c20 */ /* 0x000fe20008400000 */
[----:B------:R-:W-:Y:S01]  /*0550*/  ULDC UR4, c[0x0][0x154] ;  /* 0x0000550000047ab9 */ /* 0x000fe20000000800 */
[----:B------:R-:W-:-:S04]  /*0560*/  IMAD.IADD R5, R6, 0x1, -R5 ;  /* 0x0000000106057824 */ /* 0x000fc800078e0a05 */
[----:B------:R-:W-:Y:S01]  /*0570*/  IMAD R5, R8, 0x4, R5 ;  /* 0x0000000408057824 */ /* 0x000fe200078e0205 */
[----:B------:R-:W0:Y:S01]  /*0580*/  F2I.U32.TRUNC.NTZ R7, R7 ;  /* 0x0000000700077305 */ /* 0x000e22000020f000 */
[----:B------:R-:W-:Y:S01]  /*0590*/  VOTEU.ALL UP0, P0 ;  /* 0x00000000003f7886 */ /* 0x000fe20000000000 */
[----:B------:R-:W-:Y:S01]  /*05a0*/  VOTEU.ALL UP1, P0 ;  /* 0x00000000003f7886 */ /* 0x000fe20000020000 */
[----:B------:R-:W-:-:S03]  /*05b0*/  IMAD.SHL.U32 R0, R5, 0x4, RZ ;  /* 0x0000000405007824 */ /* 0x000fc600078e00ff */
[----:B------:R-:W5:Y:S01]  /*05c0*/  @!UP0 S2UR UR7, SR_CgaCtaId ;  /* 0x00000000000789c3 */ /* 0x000f620000008800 */
[----:B------:R-:W-:Y:S01]  /*05d0*/  @!UP0 UMOV UR6, 0x400 ;  /* 0x0000040000068882 */ /* 0x000fe20000000000 */
[----:B------:R-:W-:Y:S02]  /*05e0*/  LOP3.LUT R10, R5, 0xc, R0, 0x78, !PT ;  /* 0x0000000c050a7812 */ /* 0x000fe400078e7800 */
[----:B-1----:R-:W-:Y:S02]  /*05f0*/  I2FP.F32.U32 R5, R2 ;  /* 0x0000000200057245 */ /* 0x002fe40000201000 */
[----:B------:R-:W-:Y:S01]  /*0600*/  SHF.R.S32.HI R0, RZ, 0x1f, R10 ;  /* 0x0000001fff007819 */ /* 0x000fe2000001140a */
[----:B------:R1:W-:Y:S01]  /*0610*/  STL [R1+0x74], R10 ;  /* 0x0000740a01007387 */ /* 0x0003e20000100800 */
[----:B0-----:R-:W-:Y:S02]  /*0620*/  IMAD.MOV R6, RZ, RZ, -R7 ;  /* 0x000000ffff067224 */ /* 0x001fe400078e0a07 */
[----:B------:R-:W-:Y:S01]  /*0630*/  FMUL R8, R5, UR4 ;  /* 0x0000000405087c20 */ /* 0x000fe20008400000 */
[----:B------:R-:W-:Y:S01]  /*0640*/  LEA.HI R5, R0, R10, RZ, 0x3 ;  /* 0x0000000a00057211 */ /* 0x000fe200078f18ff */
[----:B------:R-:W-:Y:S01]  /*0650*/  UMOV UR4, 0x20 ;  /* 0x0000002000047882 */ /* 0x000fe20000000000 */
[----:B--2---:R-:W-:Y:S01]  /*0660*/  IMAD R0, R9, R6, UR9 ;  /* 0x0000000909007e24 */ /* 0x004fe2000f8e0206 */
[----:B------:R-:W-:-:S04]  /*0670*/  @!UP0 UIADD3 UR4, -UR4, 0x100000, URZ ;  /* 0x0010000004048890 */ /* 0x000fc8000fffe13f */
[----:B------:R-:W-:Y:S02]  /*0680*/  @!UP0 USHF.L.U32 UR5, UR4, 0xb, URZ ;  /* 0x0000000b04058899 */ /* 0x000fe4000800063f */
[----:B------:R-:W-:Y:S01]  /*0690*/  @!UP0 USHF.L.U32 UR4, UR4, 0x1, URZ ;  /* 0x0000000104048899 */ /* 0x000fe2000800063f */
[----:B------:R-:W-:Y:S01]  /*06a0*/  LOP3.LUT R6, R5, 0xfffffff8, RZ, 0xc0, !PT ;  /* 0xfffffff805067812 */ /* 0x000fe200078ec0ff */
[----:B------:R-:W0:Y:S01]  /*06b0*/  F2I.U32.TRUNC.NTZ R8, R8 ;  /* 0x0000000800087305 */ /* 0x000e22000020f000 */
[----:B------:R-:W2:Y:S03]  /*06c0*/  LDC R9, c[0x0][0x140] ;  /* 0x00005000ff097b82 */ /* 0x000ea60000000800 */
[----:B------:R-:W-:Y:S01]  /*06d0*/  IMAD.IADD R7, R10, 0x1, -R6 ;  /* 0x000000010a077824 */ /* 0x000fe200078e0a06 */
[----:B-----5:R-:W-:-:S04]  /*06e0*/  @!UP0 ULEA UR6, UR7, UR6, 0x18 ;  /* 0x0000000607068291 */ /* 0x020fc8000f8ec03f */
[----:B------:R-:W-:Y:S01]  /*06f0*/  ISETP.NE.AND P2, PT, R7, R0, PT ;  /* 0x000000000700720c */ /* 0x000fe20003f45270 */
[----:B------:R-:W-:Y:S01]  /*0700*/  VOTEU.ALL UP0, P0 ;  /* 0x00000000003f7886 */ /* 0x000fe20000000000 */
[----:B------:R-:W-:Y:S01]  /*0710*/  LOP3.LUT P0, RZ, R4, 0x7, RZ, 0xc0, !PT ;  /* 0x0000000704ff7812 */ /* 0x000fe2000780c0ff */
[----:B------:R-:W-:Y:S02]  /*0720*/  IMAD.MOV.U32 R4, RZ, RZ, 0x1 ;  /* 0x00000001ff047424 */ /* 0x000fe400078e00ff */
[----:B0-----:R-:W-:Y:S01]  /*0730*/  IMAD.MOV R12, RZ, RZ, -R8 ;  /* 0x000000ffff0c7224 */ /* 0x001fe200078e0a08 */
[----:B------:R-:W-:-:S03]  /*0740*/  ISETP.LT.U32.AND P0, PT, R10, 0x8, !P0 ;  /* 0x000000080a00780c */ /* 0x000fc60004701070 */
[----:B---3--:R-:W-:Y:S01]  /*0750*/  IMAD R6, R11, R12, R2 ;  /* 0x0000000c0b067224 */ /* 0x008fe200078e0202 */
[----:B------:R-:W0:Y:S02]  /*0760*/  FENCE.VIEW.ASYNC.S ;  /* 0x00000000000073c6 */ /* 0x000e240000000000 */
[----:B0-----:R1:W0:Y:S01]  /*0770*/  @!UP0 SYNCS.EXCH.64 URZ, [UR6+0x50], UR4 ;  /* 0x00005004063f85b2 */ /* 0x0012220008000100 */
[----:B------:R-:W-:Y:S02]  /*0780*/  @P2 SHF.R.S32.HI R5, RZ, 0x3, R5 ;  /* 0x00000003ff052819 */ /* 0x000fe40000011405 */
[----:B--2---:R-:W-:Y:S02]  /*0790*/  ISETP.EQ.U32.AND P4, PT, R9, 0x1, PT ;  /* 0x000000010900780c */ /* 0x004fe40003f82070 */
[----:B------:R-:W-:Y:S02]  /*07a0*/  @P2 ISETP.NE.AND P3, PT, R5, R6, PT ;  /* 0x000000060500220c */ /* 0x000fe40003f65270 */
[----:B------:R-:W-:-:S02]  /*07b0*/  SEL R5, RZ, 0x1, !P0 ;  /* 0x00000001ff057807 */ /* 0x000fc40004000000 */
[----:B------:R-:W-:-:S04]  /*07c0*/  @P2 SEL R4, RZ, 0x1, P3 ;  /* 0x00000001ff042807 */ /* 0x000fc80001800000 */
[----:B------:R-:W-:Y:S01]  /*07d0*/  LOP3.LUT R4, R4, R5, RZ, 0xc0, !PT ;  /* 0x0000000504047212 */ /* 0x000fe200078ec0ff */
[----:B------:R1:W2:Y:S01]  /*07e0*/  @!UP1 SYNCS.EXCH.64 URZ, [UR6+0x58], UR4 ;  /* 0x00005804063f95b2 */ /* 0x0002a20008000100 */
[----:B------:R-:W-:-:S03]  /*07f0*/  NOP ;  /* 0x0000000000007918 */ /* 0x000fc60000000000 */
[----:B------:R1:W-:Y:S01]  /*0800*/  STL [R1+0x70], R4 ;  /* 0x0000700401007387 */ /* 0x0003e20000100800 */
[----:B0-----:R-:W-:Y:S05]  /*0810*/  @!P4 BRA `(.L_x_3) ;  /* 0x000000000008c947 */ /* 0x001fea0003800000 */
[----:B--2-4-:R-:W-:Y:S01]  /*0820*/  UCGABAR_ARV ;  /* 0x00000000000079c7 */ /* 0x014fe20008000000 */
[----:B------:R-:W-:Y:S05]  /*0830*/  BRA `(.L_x_4) ;  /* 0x0000000000047947 */ /* 0x000fea0003800000 */
.L_x_3:
[----:B--2-4-:R-:W-:Y:S01]  /*0840*/  NOP ;  /* 0x0000000000007918 */ /* 0x014fe20000000000 */
.L_x_4:
[----:B------:R-:W0:Y:S01]  /*0850*/  LDC R3, c[0x0][0x65c] ;  /* 0x00019700ff037b82 */ /* 0x000e220000000800 */
[----:B-1----:R-:W-:Y:S02]  /*0860*/  IMAD.U32 R4, RZ, RZ, UR9 ;  /* 0x00000009ff047e24 */ /* 0x002fe4000f8e00ff */
[----:B------:R-:W-:Y:S01]  /*0870*/  IMAD.MOV.U32 R5, RZ, RZ, RZ ;  /* 0x000000ffff057224 */ /* 0x000fe200078e00ff */
[----:B0-----:R-:W-:-:S13]  /*0880*/  ISETP.NE.AND P2, PT, R3, 0x1, PT ;  /* 0x000000010300780c */ /* 0x001fda0003f45270 */
[----:B------:R-:W0:Y:S01]  /*0890*/  @P2 LDC R7, c[0x0][0x10] ;  /* 0x00000400ff072b82 */ /* 0x000e220000000800 */
[----:B------:R-:W-:Y:S02]  /*08a0*/  @P2 IMAD.MOV.U32 R3, RZ, RZ, RZ ;  /* 0x000000ffff032224 */ /* 0x000fe400078e00ff */
[----:B------:R-:W-:-:S05]  /*08b0*/  @P2 IMAD.MOV.U32 R13, RZ, RZ, RZ ;  /* 0x000000ffff0d2224 */ /* 0x000fca00078e00ff */
[----:B------:R-:W1:Y:S01]  /*08c0*/  @!P2 LDC R9, c[0x0][0xc] ;  /* 0x00000300ff09ab82 */ /* 0x000e620000000800 */
[----:B0-----:R-:W-:-:S04]  /*08d0*/  @P2 IMAD.WIDE.U32 R6, R7, UR9, R2 ;  /* 0x0000000907062c25 */ /* 0x001fc8000f8e0002 */
[----:B------:R-:W-:Y:S02]  /*08e0*/  @P2 IMAD.MOV.U32 R19, RZ, RZ, R6 ;  /* 0x000000ffff132224 */ /* 0x000fe400078e0006 */
[----:B------:R-:W-:Y:S02]  /*08f0*/  @P2 IMAD.IADD R23, R7, 0x1, R13 ;  /* 0x0000000107172824 */ /* 0x000fe400078e020d */
[----:B-1----:R-:W-:-:S04]  /*0900*/  @!P2 IMAD.WIDE.U32 R4, R2, R9, R4 ;  /* 0x000000090204a225 */ /* 0x002fc800078e0004 */
[----:B------:R-:W-:Y:S02]  /*0910*/  @!P2 IMAD.MOV.U32 R19, RZ, RZ, R4 ;  /* 0x000000ffff13a224 */ /* 0x000fe400078e0004 */
[----:B------:R-:W-:-:S03]  /*0920*/  @!P2 IMAD.MOV.U32 R23, RZ, RZ, R5 ;  /* 0x000000ffff17a224 */ /* 0x000fc600078e0005 */
[----:B------:R0:W-:Y:S04]  /*0930*/  STL [R1+0x7c], R19 ;  /* 0x00007c1301007387 */ /* 0x0001e80000100800 */
[----:B------:R0:W-:Y:S01]  /*0940*/  STL [R1+0x78], R23 ;  /* 0x0000781701007387 */ /* 0x0001e20000100800 */
[----:B------:R-:W-:Y:S05]  /*0950*/  @!P4 BRA `(.L_x_5) ;  /* 0x00000000000cc947 */ /* 0x000fea0003800000 */
[----:B------:R-:W-:Y:S01]  /*0960*/  UCGABAR_WAIT ;  /* 0x0000000000007dc7 */ /* 0x000fe20008000000 */
[----:B------:R-:W-:Y:S01]  /*0970*/  CCTL.IVALL ;  /* 0x00000000ff00798f */ /* 0x000fe20002000000 */
[----:B------:R-:W-:Y:S05]  /*0980*/  BRA `(.L_x_6) ;  /* 0x0000000000047947 */ /* 0x000fea0003800000 */
.L_x_5:
[----:B------:R-:W-:Y:S06]  /*0990*/  BAR.SYNC.DEFER_BLOCKING 0x0 ;  /* 0x0000000000007b1d */ /* 0x000fec0000010000 */
.L_x_6:
[----:B------:R-:W-:Y:S05]  /*09a0*/  @!P1 BRA `(.L_x_7) ;  /* 0x000000e000f09947 */ /* 0x000fea0003800000 */
[----:B------:R-:W-:-:S06]  /*09b0*/  UISETP.GT.U32.AND UP0, UPT, UR10, 0x1, UPT ;  /* 0x000000010a00788c */ /* 0x000fcc000bf04070 */
[----:B------:R-:W-:-:S13]  /*09c0*/  PLOP3.LUT P0, PT, PT, PT, UP0, 0x80, 0x0 ;  /* 0x000000000000781c */ /* 0x000fda0003f0f008 */
[----:B------:R-:W-:Y:S05]  /*09d0*/  @P0 EXIT ;  /* 0x000000000000094d */ /* 0x000fea0003800000 */
[----:B------:R-:W-:Y:S01]  /*09e0*/  IMAD.MOV.U32 R6, RZ, RZ, -0x1 ;  /* 0xffffffffff067424 */ /* 0x000fe200078e00ff */
[----:B------:R-:W-:Y:S01]  /*09f0*/  ULDC.64 UR4, c[0x0][0x650] ;  /* 0x0001940000047ab9 */ /* 0x000fe20000000a00 */
[----:B------:R-:W-:Y:S01]  /*0a00*/  IMAD.MOV.U32 R5, RZ, RZ, -0x1 ;  /* 0xffffffffff057424 */ /* 0x000fe200078e00ff */
[----:B------:R-:W-:Y:S01]  /*0a10*/  ISETP.GE.U32.AND P0, PT, R19, UR4, PT ;  /* 0x0000000413007c0c */ /* 0x000fe2000bf06070 */
[----:B------:R-:W-:Y:S01]  /*0a20*/  UMOV UR22, 0xffffffff ;  /* 0xffffffff00167882 */ /* 0x000fe20000000000 */
[----:B------:R1:W-:Y:S01]  /*0a30*/  STL [R1+0x84], R6 ;  /* 0x0000840601007387 */ /* 0x0003e20000100800 */
[----:B------:R-:W-:Y:S02]  /*0a40*/  PRMT R4, RZ, 0x7610, R4 ;  /* 0x00007610ff047816 */ /* 0x000fe40000000004 */
[----:B------:R-:W-:Y:S01]  /*0a50*/  ISETP.GE.U32.AND.EX P0, PT, R23, UR5, PT, P0 ;  /* 0x0000000517007c0c */ /* 0x000fe2000bf06100 */
[----:B------:R1:W-:-:S12]  /*0a60*/  STL [R1+0x80], R5 ;  /* 0x0000800501007387 */ /* 0x0003d80000100800 */
[----:B-1----:R-:W-:Y:S05]  /*0a70*/  @P0 BRA `(.L_x_8) ;  /* 0x0000000400380947 */ /* 0x002fea0003800000 */
[----:B------:R-:W1:Y:S01]  /*0a80*/  LDC.64 R14, c[0x0][0x628] ;  /* 0x00018a00ff0e7b82 */ /* 0x000e620000000a00 */
[----:B------:R-:W-:Y:S02]  /*0a90*/  IMAD.MOV.U32 R4, RZ, RZ, R19 ;  /* 0x000000ffff047224 */ /* 0x000fe400078e0013 */
[----:B------:R-:W-:-:S05]  /*0aa0*/  IMAD.MOV.U32 R5, RZ, RZ, R23 ;  /* 0x000000ffff057224 */ /* 0x000fca00078e0017 */
[----:B------:R-:W2:Y:S08]  /*0ab0*/  LDC R10, c[0x0][0x630] ;  /* 0x00018c00ff0a7b82 */ /* 0x000eb00000000800 */
[----:B------:R-:W3:Y:S01]  /*0ac0*/  LDC.64 R16, c[0x0][0x620] ;  /* 0x00018800ff107b82 */ /* 0x000ee20000000a00 */
[----:B-1----:R-:W-:-:S04]  /*0ad0*/  ISETP.NE.U32.AND P0, PT, R14, RZ, PT ;  /* 0x000000ff0e00720c */ /* 0x002fc80003f05070 */
[----:B------:R-:W-:-:S13]  /*0ae0*/  ISETP.NE.AND.EX P0, PT, R15, RZ, PT, P0 ;  /* 0x000000ff0f00720c */ /* 0x000fda0003f05300 */
[----:B--23--:R-:W-:Y:S05]  /*0af0*/  @!P0 BRA `(.L_x_9) ;  /* 0x0000000000288947 */ /* 0x00cfea0003800000 */
[----:B------:R-:W1:Y:S02]  /*0b00*/  LDC R9, c[0x0][0x634] ;  /* 0x00018d00ff097b82 */ /* 0x000e640000000800 */
[----:B-1----:R-:W-:-:S05]  /*0b10*/  IADD3 R9, P0, R19, R9, RZ ;  /* 0x0000000913097210 */ /* 0x002fca0007f1e0ff */
[----:B------:R-:W-:-:S04]  /*0b20*/  IMAD.X R13, RZ, RZ, R23, P0 ;  /* 0x000000ffff0d7224 */ /* 0x000fc800000e0617 */
[----:B------:R-:W-:-:S04]  /*0b30*/  IMAD.WIDE.U32 R4, R13, R14, RZ ;  /* 0x0000000e0d047225 */ /* 0x000fc800078e00ff */
[----:B------:R-:W-:-:S04]  /*0b40*/  IMAD.WIDE.U32 R6, P0, R9, R15, R4 ;  /* 0x0000000f09067225 */ /* 0x000fc80007800004 */
[----:B------:R-:W-:-:S04]  /*0b50*/  IMAD.WIDE.U32 R4, R9, R14, RZ ;  /* 0x0000000e09047225 */ /* 0x000fc800078e00ff */
[----:B------:R-:W-:Y:S01]  /*0b60*/  IMAD.X R9, RZ, RZ, RZ, P0 ;  /* 0x000000ffff097224 */ /* 0x000fe200000e06ff */
[----:B------:R-:W-:Y:S01]  /*0b70*/  IADD3 RZ, P0, R5, R6, RZ ;  /* 0x0000000605ff7210 */ /* 0x000fe20007f1e0ff */
[----:B------:R-:W-:-:S04]  /*0b80*/  IMAD.MOV.U32 R8, RZ, RZ, R7 ;  /* 0x000000ffff087224 */ /* 0x000fc800078e0007 */
[----:B------:R-:W-:-:S08]  /*0b90*/  IMAD.WIDE.U32.X R4, R13, R15, R8, P0 ;  /* 0x0000000f0d047225 */ /* 0x000fd000000e0408 */
.L_x_9:
[----:B------:R-:W1:Y:S01]  /*0ba0*/  LDC.64 R20, c[0x0][0x640] ;  /* 0x00019000ff147b82 */ /* 0x000e620000000a00 */
[-C--:B------:R-:W-:Y:S01]  /*0bb0*/  SHF.R.U64 R22, R4, R10.reuse, R5 ;  /* 0x0000000a04167219 */ /* 0x080fe20000001205 */
[----:B------:R-:W-:Y:S01]  /*0bc0*/  IMAD.MOV.U32 R4, RZ, RZ, R19 ;  /* 0x000000ffff047224 */ /* 0x000fe200078e0013 */
[----:B------:R-:W-:Y:S01]  /*0bd0*/  SHF.R.U32.HI R3, RZ, R10, R5 ;  /* 0x0000000aff037219 */ /* 0x000fe20000011605 */
[----:B------:R-:W-:Y:S01]  /*0be0*/  IMAD.MOV.U32 R5, RZ, RZ, R23 ;  /* 0x000000ffff057224 */ /* 0x000fe200078e0017 */
[----:B------:R-:W-:Y:S01]  /*0bf0*/  IADD3 R7, P0, RZ, -R22, RZ ;  /* 0x80000016ff077210 */ /* 0x000fe20007f1e0ff */
[----:B0-----:R-:W-:Y:S02]  /*0c00*/  IMAD R23, R11, R12, R2 ;  /* 0x0000000c0b177224 */ /* 0x001fe400078e0202 */
[----:B------:R-:W0:Y:S01]  /*0c10*/  LDC R8, c[0x0][0x618] ;  /* 0x00018600ff087b82 */ /* 0x000e220000000800 */
[----:B------:R-:W-:Y:S02]  /*0c20*/  IMAD.MOV.U32 R11, RZ, RZ, 0x1 ;  /* 0x00000001ff0b7424 */ /* 0x000fe400078e00ff */
[----:B------:R-:W-:-:S02]  /*0c30*/  IMAD.X R3, RZ, RZ, ~R3, P0 ;  /* 0x000000ffff037224 */ /* 0x000fc400000e0e03 */
[----:B------:R-:W-:-:S03]  /*0c40*/  IMAD.WIDE.U32 R4, R7, R16, R4 ;  /* 0x0000001007047225 */ /* 0x000fc600078e0004 */
[----:B------:R-:W2:Y:S01]  /*0c50*/  LDC R14, c[0x0][0x608] ;  /* 0x00018200ff0e7b82 */ /* 0x000ea20000000800 */
[----:B------:R-:W-:-:S04]  /*0c60*/  IMAD R6, R3, R16, RZ ;  /* 0x0000001003067224 */ /* 0x000fc800078e02ff */
[----:B------:R-:W-:-:S03]  /*0c70*/  IMAD R3, R7, R17, R6 ;  /* 0x0000001107037224 */ /* 0x000fc600078e0206 */
[----:B------:R-:W3:Y:S01]  /*0c80*/  LDC R18, c[0x0][0x658] ;  /* 0x00019600ff127b82 */ /* 0x000ee20000000800 */
[----:B------:R-:W-:Y:S01]  /*0c90*/  IMAD.IADD R3, R5, 0x1, R3 ;  /* 0x0000000105037824 */ /* 0x000fe200078e0203 */
[----:B-1----:R-:W-:Y:S01]  /*0ca0*/  ISETP.NE.U32.AND P0, PT, R20, RZ, PT ;  /* 0x000000ff1400720c */ /* 0x002fe20003f05070 */
[----:B------:R-:W-:-:S03]  /*0cb0*/  IMAD.MOV.U32 R5, RZ, RZ, -0x1 ;  /* 0xffffffffff057424 */ /* 0x000fc600078e00ff */
[----:B------:R-:W-:Y:S02]  /*0cc0*/  ISETP.NE.AND.EX P0, PT, R21, RZ, PT, P0 ;  /* 0x000000ff1500720c */ /* 0x000fe40003f05300 */
[----:B------:R-:W1:Y:S01]  /*0cd0*/  LDC R13, c[0x0][0x600] ;  /* 0x00018000ff0d7b82 */ /* 0x000e620000000800 */
[-CC-:B0-----:R-:W-:Y:S02]  /*0ce0*/  SHF.R.U64 R10, R4, R8.reuse, R3.reuse ;  /* 0x00000008040a7219 */ /* 0x181fe40000001203 */
[----:B------:R-:W-:-:S05]  /*0cf0*/  SHF.R.U32.HI R3, RZ, R8, R3 ;  /* 0x00000008ff037219 */ /* 0x000fca0000011603 */
[----:B------:R-:W0:Y:S01]  /*0d00*/  LDC R15, c[0x0][0x648] ;  /* 0x00019200ff0f7b82 */ /* 0x000e220000000800 */
[-CC-:B--2---:R-:W-:Y:S02]  /*0d10*/  SHF.R.U64 R19, R10, R14.reuse, R3.reuse ;  /* 0x0000000e0a137219 */ /* 0x184fe40000001203 */
[----:B------:R-:W-:-:S05]  /*0d20*/  SHF.R.U32.HI R3, RZ, R14, R3 ;  /* 0x0000000eff037219 */ /* 0x000fca0000011603 */
[----:B------:R-:W2:Y:S01]  /*0d30*/  LDC R17, c[0x0][0x638] ;  /* 0x00018e00ff117b82 */ /* 0x000ea20000000800 */
[-C--:B---3--:R-:W-:Y:S02]  /*0d40*/  SHF.L.U32 R2, R5, R18.reuse, RZ ;  /* 0x0000001205027219 */ /* 0x088fe400000006ff */
[--C-:B------:R-:W-:Y:S02]  /*0d50*/  SHF.R.U64 R12, R19, R18, R3.reuse ;  /* 0x00000012130c7219 */ /* 0x100fe40000001203 */
[----:B------:R-:W-:Y:S02]  /*0d60*/  LOP3.LUT R8, RZ, R2, RZ, 0x33, !PT ;  /* 0x00000002ff087212 */ /* 0x000fe400078e33ff */
[----:B------:R-:W-:Y:S01]  /*0d70*/  SHF.R.U32.HI R3, RZ, R18, R3 ;  /* 0x00000012ff037219 */ /* 0x000fe20000011603 */
[----:B------:R-:W3:Y:S01]  /*0d80*/  LDC R16, c[0x0][0x610] ;  /* 0x00018400ff107b82 */ /* 0x000ee20000000800 */
[----:B------:R-:W-:Y:S01]  /*0d90*/  IMAD.MOV.U32 R2, RZ, RZ, R12 ;  /* 0x000000ffff027224 */ /* 0x000fe200078e000c */
[----:B------:R-:W-:Y:S06]  /*0da0*/  @!P0 BRA `(.L_x_10) ;  /* 0x0000000000288947 */ /* 0x000fec0003800000 */
[----:B------:R-:W4:Y:S02]  /*0db0*/  LDC R7, c[0x0][0x64c] ;  /* 0x00019300ff077b82 */ /* 0x000f240000000800 */
[----:B----4-:R-:W-:-:S05]  /*0dc0*/  IADD3 R7, P0, R12, R7, RZ ;  /* 0x000000070c077210 */ /* 0x010fca0007f1e0ff */
        /* <DEDUP_REMOVED lines=8> */
.L_x_10:
[----:B0-----:R-:W-:Y:S01]  /*0e50*/  SHF.R.U64 R4, R2, R15, R3 ;  /* 0x0000000f02047219 */ /* 0x001fe20000001203 */
[----:B-1----:R-:W-:Y:S01]  /*0e60*/  VIADD R5, R13, 0xffffffff ;  /* 0xffffffff0d057836 */ /* 0x002fe20000000000 */
[----:B------:R-:W-:Y:S02]  /*0e70*/  SHF.L.U32 R2, R11, R18, RZ ;  /* 0x000000120b027219 */ /* 0x000fe400000006ff */
[----:B------:R-:W-:Y:S01]  /*0e80*/  LOP3.LUT R3, R19, R8, RZ, 0xc0, !PT ;  /* 0x0000000813037212 */ /* 0x000fe200078ec0ff */
[----:B------:R-:W-:Y:S01]  /*0e90*/  IMAD.MOV R6, RZ, RZ, -R4 ;  /* 0x000000ffff067224 */ /* 0x000fe200078e0a04 */
[----:B------:R-:W-:Y:S02]  /*0ea0*/  SEL R0, R0, R23, !P2 ;  /* 0x0000001700007207 */ /* 0x000fe40005000000 */
[----:B------:R-:W-:Y:S01]  /*0eb0*/  LOP3.LUT R5, R10, R5, RZ, 0xc0, !PT ;  /* 0x000000050a057212 */ /* 0x000fe200078ec0ff */
[----:B------:R-:W-:Y:S01]  /*0ec0*/  IMAD R3, R2, R4, R3 ;  /* 0x0000000402037224 */ /* 0x000fe200078e0203 */
[----:B------:R-:W-:Y:S01]  /*0ed0*/  R2UR UR22, R22 ;  /* 0x00000000161672ca */ /* 0x000fe200000e0000 */
[----:B--2---:R-:W-:-:S02]  /*0ee0*/  IMAD R2, R6, R17, R12 ;  /* 0x0000001106027224 */ /* 0x004fc400078e020c */
[----:B---3--:R-:W-:Y:S02]  /*0ef0*/  IMAD R0, R3, R16, R0 ;  /* 0x0000001003007224 */ /* 0x008fe400078e0200 */
[----:B------:R-:W-:Y:S02]  /*0f00*/  IMAD R3, R2, R13, R5 ;  /* 0x0000000d02037224 */ /* 0x000fe400078e0205 */
[----:B------:R-:W-:-:S03]  /*0f10*/  IMAD.MOV.U32 R4, RZ, RZ, 0x1 ;  /* 0x00000001ff047424 */ /* 0x000fc600078e00ff */
[----:B------:R-:W-:Y:S02]  /*0f20*/  SEL R2, R3, R0, !P2 ;  /* 0x0000000003027207 */ /* 0x000fe40005000000 */
[----:B------:R-:W-:-:S03]  /*0f30*/  SEL R0, R0, R3, !P2 ;  /* 0x0000000300007207 */ /* 0x000fc60005000000 */
[----:B------:R1:W-:Y:S04]  /*0f40*/  STL [R1+0x80], R2 ;  /* 0x0000800201007387 */ /* 0x0003e80000100800 */
[----:B------:R1:W-:Y:S02]  /*0f50*/  STL [R1+0x84], R0 ;  /* 0x0000840001007387 */ /* 0x0003e40000100800 */
.L_x_8:
[----:B------:R-:W-:-:S08]  /*0f60*/  NOP ;  /* 0x0000000000007918 */ /* 0x000fd00000000000 */
[----:B------:R-:W2:Y:S02]  /*0f70*/  USETMAXREG.TRY_ALLOC.CTAPOOL UP0, 0xe8 ;  /* 0x000000e8000079c8 */ /* 0x000ea40008000600 */
[----:B--2---:R-:W-:-:S13]  /*0f80*/  PLOP3.LUT P0, PT, PT, PT, UP0, 0x80, 0x0 ;  /* 0x000000000000781c */ /* 0x004fda0003f0f008 */
[----:B------:R-:W-:Y:S05]  /*0f90*/  @!P0 BRA `(.L_x_8) ;  /* 0xfffffffc00f08947 */ /* 0x000fea000383ffff */
[----:B------:R-:W-:Y:S01]  /*0fa0*/  ULDC.64 UR4, c[0x0][0x598] ;  /* 0x0001660000047ab9 */ /* 0x000fe20000000a00 */
[----:B------:R-:W-:Y:S01]  /*0fb0*/  ULDC.64 UR18, c[0x0][0x208] ;  /* 0x0000820000127ab9 */ /* 0x000fe20000000a00 */
[----:B------:R-:W-:-:S04]  /*0fc0*/  ISETP.NE.U32.AND P0, PT, RZ, UR4, PT ;  /* 0x00000004ff007c0c */ /* 0x000fc8000bf05070 */
[----:B------:R-:W-:-:S13]  /*0fd0*/  ISETP.NE.AND.EX P0, PT, RZ, UR5, PT, P0 ;  /* 0x00000005ff007c0c */ /* 0x000fda000bf05300 */
[----:B------:R-:W-:Y:S05]  /*0fe0*/  @!P0 BRA `(.L_x_11) ;  /* 0x0000000000208947 */ /* 0x000fea0003800000 */
[----:B-1----:R-:W1:Y:S02]  /*0ff0*/  LDC.64 R2, c[0x0][0x598] ;  /* 0x00016600ff027b82 */ /* 0x002e640000000a00 */
[----:B-1----:R-:W2:Y:S02]  /*1000*/  LDG.E.64 R2, desc[UR18][R2.64] ;  /* 0x0000001202027981 */ /* 0x002ea4000c1e1b00 */
[----:B--2---:R-:W-:-:S04]  /*1010*/  ISETP.NE.U32.AND P0, PT, R2, RZ, PT ;  /* 0x000000ff0200720c */ /* 0x004fc80003f05070 */
[----:B------:R-:W-:-:S13]  /*1020*/  ISETP.NE.AND.EX P0, PT, R3, RZ, PT, P0 ;  /* 0x000000ff0300720c */ /* 0x000fda0003f05300 */
[----:B------:R-:W-:Y:S05]  /*1030*/  @!P0 BRA `(.L_x_11) ;  /* 0x00000000000c8947 */ /* 0x000fea0003800000 */
[----:B------:R-:W2:Y:S02]  /*1040*/  LD.E R2, desc[UR18][R2.64] ;  /* 0x0000001202027980 */ /* 0x000ea4000c101900 */
[----:B--2---:R-:W-:Y:S01]  /*1050*/  R2UR UR20, R2 ;  /* 0x00000000021472ca */ /* 0x004fe200000e0000 */
[----:B------:R-:W-:-:S14]  /*1060*/  BRA `(.L_x_12) ;  /* 0x0000000000247947 */ /* 0x000fdc0003800000 */
.L_x_11:
[----:B------:R-:W-:Y:S02]  /*1070*/  ULDC.64 UR4, c[0x0][0x588] ;  /* 0x0001620000047ab9 */ /* 0x000fe40000000a00 */
[----:B------:R-:W-:-:S04]  /*1080*/  ISETP.NE.U32.AND P0, PT, RZ, UR4, PT ;  /* 0x00000004ff007c0c */ /* 0x000fc8000bf05070 */
[----:B------:R-:W-:-:S13]  /*1090*/  ISETP.NE.AND.EX P0, PT, RZ, UR5, PT, P0 ;  /* 0x00000005ff007c0c */ /* 0x000fda000bf05300 */
[----:B------:R-:W-:Y:S05]  /*10a0*/  @!P0 BRA `(.L_x_13) ;  /* 0x0000000000108947 */ /* 0x000fea0003800000 */
[----:B-1----:R-:W1:Y:S02]  /*10b0*/  LDC.64 R2, c[0x0][0x588] ;  /* 0x00016200ff027b82 */ /* 0x002e640000000a00 */
[----:B-1----:R-:W2:Y:S02]  /*10c0*/  LDG.E R2, desc[UR18][R2.64] ;  /* 0x0000001202027981 */ /* 0x002ea4000c1e1900 */
[----:B--2---:R-:W-:Y:S01]  /*10d0*/  R2UR UR20, R2 ;  /* 0x00000000021472ca */ /* 0x004fe200000e0000 */
[----:B------:R-:W-:-:S14]  /*10e0*/  BRA `(.L_x_12) ;  /* 0x0000000000047947 */ /* 0x000fdc0003800000 */
.L_x_13:
[----:B------:R-:W-:-:S05]  /*10f0*/  ULDC UR20, c[0x0][0x580] ;  /* 0x0001600000147ab9 */ /* 0x000fca0000000800 */
.L_x_12:
[----:B------:R-:W-:Y:S02]  /*1100*/  ULDC.64 UR4, c[0x0][0x5a0] ;  /* 0x0001680000047ab9 */ /* 0x000fe40000000a00 */
        /* <DEDUP_REMOVED lines=11> */
.L_x_14:
        /* <DEDUP_REMOVED lines=8> */
.L_x_16:
[----:B------:R-:W-:-:S05]  /*1240*/  ULDC UR21, c[0x0][0x584] ;  /* 0x0001610000157ab9 */ /* 0x000fca0000000800 */
.L_x_15:
[----:B------:R-:W-:-:S13]  /*1250*/  LOP3.LUT P0, RZ, R4, 0xff, RZ, 0xc0, !PT ;  /* 0x000000ff04ff7812 */ /* 0x000fda000780c0ff */
[----:B------:R-:W-:Y:S05]  /*1260*/  @!P0 EXIT ;  /* 0x000000000000894d */ /* 0x000fea0003800000 */
[----:B------:R-:W-:Y:S01]  /*1270*/  ULDC UR4, c[0x0][0x28c] ;  /* 0x0000a30000047ab9 */ /* 0x000fe20000000800 */
[----:B------:R-:W-:Y:S02]  /*1280*/  ULOP3.LUT UR23, UR13, 0x1, URZ, 0xfc, !UPT ;  /* 0x000000010d177892 */ /* 0x000fe4000f8efc3f */
[----:B------:R-:W-:-:S04]  /*1290*/  UIADD3 UR4, UR4, 0x7f, URZ ;  /* 0x0000007f04047890 */ /* 0x000fc8000fffe03f */
[----:B------:R-:W-:-:S04]  /*12a0*/  USHF.R.S32.HI UR5, URZ, 0x1f, UR4 ;  /* 0x0000001f3f057899 */ /* 0x000fc80008011404 */
[----:B------:R-:W-:-:S03]  /*12b0*/  ULEA.HI UR5, UR5, UR4, URZ, 0x7 ;  /* 0x0000000405057291 */ /* 0x000fc6000f8f383f */
[----:B------:R-:W-:Y:S01]  /*12c0*/  UMOV UR4, URZ ;  /* 0x0000003f00047c82 */ /* 0x000fe20008000000 */
[----:B------:R-:W-:-:S03]  /*12d0*/  USHF.R.S32.HI UR12, URZ, 0x7, UR5 ;  /* 0x000000073f0c7899 */ /* 0x000fc60008011405 */
[----:B------:R-:W-:-:S09]  /*12e0*/  UMOV UR5, URZ ;  /* 0x0000003f00057c82 */ /* 0x000fd20008000000 */
.L_x_297:
[----:B-1----:R-:W1:Y:S01]  /*12f0*/  S2R R0, SR_TID.X ;  /* 0x0000000000007919 */ /* 0x002e620000002100 */
[----:B--2---:R-:W2:Y:S01]  /*1300*/  S2UR UR11, SR_CgaCtaId ;  /* 0x00000000000b79c3 */ /* 0x004ea20000008800 */
[----:B------:R-:W-:Y:S01]  /*1310*/  UMOV UR14, 0x400 ;  /* 0x00000400000e7882 */ /* 0x000fe20000000000 */
[----:B------:R-:W-:Y:S01]  /*1320*/  UMOV UR6, URZ ;  /* 0x0000003f00067c82 */ /* 0x000fe20008000000 */
[----:B------:R-:W-:Y:S01]  /*1330*/  STL [R1+0x6c], RZ ;  /* 0x00006cff01007387 */ /* 0x000fe20000100800 */
[----:B------:R-:W-:Y:S01]  /*1340*/  UMOV UR7, URZ ;  /* 0x0000003f00077c82 */ /* 0x000fe20008000000 */
[----:B------:R-:W-:Y:S01]  /*1350*/  UMOV UR8, URZ ;  /* 0x0000003f00087c82 */ /* 0x000fe20008000000 */
[----:B------:R-:W-:Y:S01]  /*1360*/  UMOV UR16, UR5 ;  /* 0x0000000500107c82 */ /* 0x000fe20008000000 */
[----:B------:R-:W-:Y:S01]  /*1370*/  STL [R1+0x68], RZ ;  /* 0x000068ff01007387 */ /* 0x000fe20000100800 */
[----:B---3--:R-:W3:Y:S01]  /*1380*/  LDC R2, c[0x0][0x28c] ;  /* 0x0000a300ff027b82 */ /* 0x008ee20000000800 */
[----:B------:R-:W-:Y:S01]  /*1390*/  UMOV UR17, UR4 ;  /* 0x0000000400117c82 */ /* 0x000fe20008000000 */
[----:B------:R-:W-:Y:S01]  /*13a0*/  CS2R R4, SRZ ;  /* 0x0000000000047805 */ /* 0x000fe2000001ff00 */
[----:B------:R-:W-:Y:S01]  /*13b0*/  STL [R1+0x64], RZ ;  /* 0x000064ff01007387 */ /* 0x000fe20000100800 */
[----:B------:R-:W-:-:S02]  /*13c0*/  CS2R R6, SRZ ;  /* 0x0000000000067805 */ /* 0x000fc4000001ff00 */
[----:B------:R-:W-:Y:S02]  /*13d0*/  CS2R R8, SRZ ;  /* 0x0000000000087805 */ /* 0x000fe4000001ff00 */
[----:B------:R-:W-:Y:S01]  /*13e0*/  CS2R R10, SRZ ;  /* 0x00000000000a7805 */ /* 0x000fe2000001ff00 */
[----:B------:R-:W-:Y:S01]  /*13f0*/  STL [R1+0x60], RZ ;  /* 0x000060ff01007387 */ /* 0x000fe20000100800 */
[----:B------:R-:W-:Y:S02]  /*1400*/  CS2R R12, SRZ ;  /* 0x00000000000c7805 */ /* 0x000fe4000001ff00 */
[----:B------:R-:W-:Y:S02]  /*1410*/  CS2R R14, SRZ ;  /* 0x00000000000e7805 */ /* 0x000fe4000001ff00 */
[----:B------:R-:W-:Y:S01]  /*1420*/  CS2R R16, SRZ ;  /* 0x0000000000107805 */ /* 0x000fe2000001ff00 */
[----:B------:R-:W-:Y:S01]  /*1430*/  STL [R1+0x5c], RZ ;  /* 0x00005cff01007387 */ /* 0x000fe20000100800 */
[----:B0-----:R-:W-:-:S02]  /*1440*/  CS2R R18, SRZ ;  /* 0x0000000000127805 */ /* 0x001fc4000001ff00 */
[----:B------:R-:W-:Y:S02]  /*1450*/  CS2R R20, SRZ ;  /* 0x0000000000147805 */ /* 0x000fe4000001ff00 */
[----:B------:R-:W-:Y:S01]  /*1460*/  CS2R R22, SRZ ;  /* 0x0000000000167805 */ /* 0x000fe2000001ff00 */
[----:B------:R-:W-:Y:S01]  /*1470*/  STL [R1+0x58], RZ ;  /* 0x000058ff01007387 */ /* 0x000fe20000100800 */
[----:B--2---:R-:W-:Y:S01]  /*1480*/  ULEA UR14, UR11, UR14, 0x18 ;  /* 0x0000000e0b0e7291 */ /* 0x004fe2000f8ec03f */
[----:B------:R-:W-:Y:S02]  /*1490*/  CS2R R152, SRZ ;  /* 0x0000000000987805 */ /* 0x000fe4000001ff00 */
[----:B------:R-:W-:Y:S01]  /*14a0*/  CS2R R154, SRZ ;  /* 0x00000000009a7805 */ /* 0x000fe2000001ff00 */
[----:B------:R-:W-:Y:S01]  /*14b0*/  STL [R1+0x54], RZ ;  /* 0x000054ff01007387 */ /* 0x000fe20000100800 */
[----:B------:R-:W-:Y:S02]  /*14c0*/  CS2R R156, SRZ ;  /* 0x00000000009c7805 */ /* 0x000fe4000001ff00 */
[----:B------:R-:W-:-:S02]  /*14d0*/  CS2R R158, SRZ ;  /* 0x00000000009e7805 */ /* 0x000fc4000001ff00 */
[----:B------:R-:W-:Y:S02]  /*14e0*/  CS2R R160, SRZ ;  /* 0x0000000000a07805 */ /* 0x000fe4000001ff00 */
[----:B-1----:R-:W-:Y:S01]  /*14f0*/  LOP3.LUT R0, R0, 0x80, RZ, 0xc0, !PT ;  /* 0x0000008000007812 */ /* 0x002fe200078ec0ff */
[----:B------:R-:W-:Y:S01]  /*1500*/  STL [R1+0x50], RZ ;  /* 0x000050ff01007387 */ /* 0x000fe20000100800 */
[----:B---3--:R-:W-:Y:S02]  /*1510*/  ISETP.GE.AND P0, PT, R2, 0x1, PT ;  /* 0x000000010200780c */ /* 0x008fe40003f06270 */
[----:B------:R-:W-:Y:S02]  /*1520*/  CS2R R2, SRZ ;  /* 0x0000000000027805 */ /* 0x000fe4000001ff00 */
[----:B------:R-:W-:Y:S01]  /*1530*/  SHF.R.U32.HI R0, RZ, 0x7, R0 ;  /* 0x00000007ff007819 */ /* 0x000fe20000011600 */
        /* <DEDUP_REMOVED lines=8> */
[----:B------:R-:W0:Y:S01]  /*15c0*/  SHFL.IDX PT, R0, R0, RZ, 0x1f ;  /* 0x00001fff00007589 */ /* 0x000e2200000e0000 */
[----:B------:R-:W-:-:S02]  /*15d0*/  CS2R R174, SRZ ;  /* 0x0000000000ae7805 */ /* 0x000fc4000001ff00 */
[----:B------:R-:W-:Y:S02]  /*15e0*/  CS2R R176, SRZ ;  /* 0x0000000000b07805 */ /* 0x000fe4000001ff00 */
[----:B------:R-:W-:Y:S01]  /*15f0*/  CS2R R178, SRZ ;  /* 0x0000000000b27805 */ /* 0x000fe2000001ff00 */
[----:B------:R1:W-:Y:S01]  /*1600*/  STL [R1+0x44], RZ ;  /* 0x000044ff01007387 */ /* 0x0003e20000100800 */
[----:B------:R-:W-:Y:S02]  /*1610*/  CS2R R180, SRZ ;  /* 0x0000000000b47805 */ /* 0x000fe4000001ff00 */
[----:B------:R-:W-:Y:S02]  /*1620*/  CS2R R182, SRZ ;  /* 0x0000000000b67805 */ /* 0x000fe4000001ff00 */
[----:B------:R-:W-:Y:S01]  /*1630*/  CS2R R184, SRZ ;  /* 0x0000000000b87805 */ /* 0x000fe2000001ff00 */
[----:B------:R1:W-:Y:S01]  /*1640*/  STL [R1+0x40], RZ ;  /* 0x000040ff01007387 */ /* 0x0003e20000100800 */
        /* <DEDUP_REMOVED lines=14> */
[----:B------:R-:W-:Y:S02]  /*1730*/  CS2R R208, SRZ ;  /* 0x0000000000d07805 */ /* 0x000fe4000001ff00 */
[----:B0-----:R-:W-:Y:S01]  /*1740*/  R2UR UR9, R0 ;  /* 0x00000000000972ca */ /* 0x001fe200000e0000 */
[----:B------:R1:W-:Y:S01]  /*1750*/  STL [R1+0x30], RZ ;  /* 0x000030ff01007387 */ /* 0x0003e20000100800 */
[----:B------:R-:W-:Y:S01]  /*1760*/  IMAD.MOV.U32 R0, RZ, RZ, RZ ;  /* 0x000000ffff007224 */ /* 0x000fe200078e00ff */
[----:B------:R-:W-:-:S02]  /*1770*/  CS2R R210, SRZ ;  /* 0x0000000000d27805 */ /* 0x000fc4000001ff00 */
[----:B------:R-:W-:Y:S01]  /*1780*/  CS2R R212, SRZ ;  /* 0x0000000000d47805 */ /* 0x000fe2000001ff00 */
[----:B------:R1:W-:Y:S01]  /*1790*/  STL [R1+0x2c], RZ ;  /* 0x00002cff01007387 */ /* 0x0003e20000100800 */
[----:B------:R-:W-:Y:S02]  /*17a0*/  CS2R R214, SRZ ;  /* 0x0000000000d67805 */ /* 0x000fe4000001ff00 */
[----:B------:R-:W-:Y:S02]  /*17b0*/  CS2R R216, SRZ ;  /* 0x0000000000d87805 */ /* 0x000fe4000001ff00 */
[----:B------:R-:W-:Y:S01]  /*17c0*/  CS2R R218, SRZ ;  /* 0x0000000000da7805 */ /* 0x000fe2000001ff00 */
[----:B------:R1:W-:Y:S01]  /*17d0*/  STL [R1+0x28], RZ ;  /* 0x000028ff01007387 */ /* 0x0003e20000100800 */
[----:B------:R-:W-:Y:S02]  /*17e0*/  CS2R R220, SRZ ;  /* 0x0000000000dc7805 */ /* 0x000fe4000001ff00 */
[----:B------:R-:W-:-:S02]  /*17f0*/  CS2R R222, SRZ ;  /* 0x0000000000de7805 */ /* 0x000fc4000001ff00 */
[----:B------:R-:W-:Y:S01]  /*1800*/  CS2R R224, SRZ ;  /* 0x0000000000e07805 */ /* 0x000fe2000001ff00 */
[----:B------:R1:W-:Y:S01]  /*1810*/  STL [R1+0x24], RZ ;  /* 0x000024ff01007387 */ /* 0x0003e20000100800 */
[----:B------:R-:W-:Y:S01]  /*1820*/  ULEA.HI UR10, UR9, UR9, URZ, 0x1 ;  /* 0x00000009090a7291 */ /* 0x000fe2000f8f083f */
[----:B------:R-:W-:Y:S01]  /*1830*/  CS2R R226, SRZ ;  /* 0x0000000000e27805 */ /* 0x000fe2000001ff00 */
[----:B------:R-:W-:Y:S01]  /*1840*/  IMAD.MOV.U32 R228, RZ, RZ, RZ ;  /* 0x000000ffffe47224 */ /* 0x000fe200078e00ff */
[----:B------:R1:W-:Y:S01]  /*1850*/  STL [R1+0x20], RZ ;  /* 0x000020ff01007387 */ /* 0x0003e20000100800 */
[----:B------:R-:W-:Y:S01]  /*1860*/  ULOP3.LUT UR10, UR10, 0x7fffe, URZ, 0xc0, !UPT ;  /* 0x0007fffe0a0a7892 */ /* 0x000fe2000f8ec03f */
[----:B------:R-:W-:Y:S02]  /*1870*/  CS2R R24, SRZ ;  /* 0x0000000000187805 */ /* 0x000fe4000001ff00 */
[----:B------:R-:W-:Y:S01]  /*1880*/  CS2R R26, SRZ ;  /* 0x00000000001a7805 */ /* 0x000fe2000001ff00 */
[----:B------:R1:W-:Y:S01]  /*1890*/  STL [R1+0x1c], RZ ;  /* 0x00001cff01007387 */ /* 0x0003e20000100800 */
[----:B------:R-:W-:Y:S01]  /*18a0*/  UIADD3 UR10, UR9, -UR10, URZ ;  /* 0x8000000a090a7290 */ /* 0x000fe2000fffe03f */
[----:B------:R-:W-:-:S02]  /*18b0*/  CS2R R28, SRZ ;  /* 0x00000000001c7805 */ /* 0x000fc4000001ff00 */
[----:B----4-:R-:W-:Y:S01]  /*18c0*/  CS2R R30, SRZ ;  /* 0x00000000001e7805 */ /* 0x010fe2000001ff00 */
[----:B------:R1:W-:Y:S01]  /*18d0*/  STL [R1+0x18], RZ ;  /* 0x000018ff01007387 */ /* 0x0003e20000100800 */
[----:B------:R-:W-:Y:S01]  /*18e0*/  ULEA UR10, UR10, UR14, 0xd ;  /* 0x0000000e0a0a7291 */ /* 0x000fe2000f8e683f */
[----:B------:R-:W-:Y:S02]  /*18f0*/  CS2R R32, SRZ ;  /* 0x0000000000207805 */ /* 0x000fe4000001ff00 */
[----:B------:R-:W-:Y:S01]  /*1900*/  CS2R R34, SRZ ;  /* 0x0000000000227805 */ /* 0x000fe2000001ff00 */
[----:B------:R1:W-:Y:S01]  /*1910*/  STL [R1+0x14], RZ ;  /* 0x000014ff01007387 */ /* 0x0003e20000100800 */
[----:B------:R-:W-:Y:S01]  /*1920*/  UIADD3 UR10, UR10, 0x100, URZ ;  /* 0x000001000a0a7890 */ /* 0x000fe2000fffe03f */
[----:B------:R-:W-:Y:S02]  /*1930*/  CS2R R36, SRZ ;  /* 0x0000000000247805 */ /* 0x000fe4000001ff00 */
[----:B------:R-:W-:Y:S01]  /*1940*/  CS2R R38, SRZ ;  /* 0x0000000000267805 */ /* 0x000fe2000001ff00 */
[----:B------:R1:W-:Y:S01]  /*1950*/  STL [R1+0x10], RZ ;  /* 0x000010ff01007387 */ /* 0x0003e20000100800 */
[----:B------:R-:W-:Y:S01]  /*1960*/  USHF.R.U32.HI UR10, URZ, 0x4, UR10 ;  /* 0x000000043f0a7899 */ /* 0x000fe2000801160a */
[----:B------:R-:W-:-:S02]  /*1970*/  CS2R R40, SRZ ;  /* 0x0000000000287805 */ /* 0x000fc4000001ff00 */
[----:B------:R-:W-:Y:S01]  /*1980*/  CS2R R42, SRZ ;  /* 0x00000000002a7805 */ /* 0x000fe2000001ff00 */
[----:B------:R1:W-:Y:S01]  /*1990*/  STL [R1+0xc], RZ ;  /* 0x00000cff01007387 */ /* 0x0003e20000100800 */
[----:B------:R-:W-:Y:S01]  /*19a0*/  ULOP3.LUT UR15, UR10, 0x3fff, URZ, 0xc0, !UPT ;  /* 0x00003fff0a0f7892 */ /* 0x000fe2000f8ec03f */
        /* <DEDUP_REMOVED lines=10> */
[----:B------:R1:W-:Y:S01]  /*1a50*/  STL [R1], RZ ;  /* 0x000000ff01007387 */ /* 0x0003e20000100800 */
[----:B------:R-:W-:Y:S02]  /*1a60*/  CS2R R60, SRZ ;  /* 0x00000000003c7805 */ /* 0x000fe4000001ff00 */
[----:B------:R-:W-:Y:S02]  /*1a70*/  CS2R R62, SRZ ;  /* 0x00000000003e7805 */ /* 0x000fe4000001ff00 */
[----:B------:R-:W-:Y:S02]  /*1a80*/  CS2R R64, SRZ ;  /* 0x0000000000407805 */ /* 0x000fe4000001ff00 */
[----:B------:R-:W-:-:S02]  /*1a90*/  CS2R R66, SRZ ;  /* 0x0000000000427805 */ /* 0x000fc4000001ff00 */
[----:B------:R-:W-:Y:S02]  /*1aa0*/  CS2R R68, SRZ ;  /* 0x0000000000447805 */ /* 0x000fe4000001ff00 */
[----:B------:R-:W-:Y:S02]  /*1ab0*/  CS2R R70, SRZ ;  /* 0x0000000000467805 */ /* 0x000fe4000001ff00 */
        /* <DEDUP_REMOVED lines=39> */
[----:B------:R-:W-:Y:S01]  /*1d30*/  CS2R R150, SRZ ;  /* 0x0000000000967805 */ /* 0x000fe2000001ff00 */
[----:B-1----:R-:W-:Y:S06]  /*1d40*/  @!P0 BRA `(.L_x_17) ;  /* 0x0000001000948947 */ /* 0x002fec0003800000 */
[----:B------:R-:W-:-:S06]  /*1d50*/  UISETP.NE.AND UP0, UPT, UR23, 0x3, UPT ;  /* 0x000000031700788c */ /* 0x000fcc000bf05270 */
[----:B------:R-:W-:-:S13]  /*1d60*/  PLOP3.LUT P1, PT, PT, PT, UP0, 0x80, 0x0 ;  /* 0x000000000000781c */ /* 0x000fda0003f2f008 */
[----:B------:R-:W-:Y:S05]  /*1d70*/  @!P1 BRA `(.L_x_18) ;  /* 0x0000000000049947 */ /* 0x000fea0003800000 */
[----:B------:R-:W-:Y:S01]  /*1d80*/  BPT.TRAP 0x1 ;  /* 0x000000040000795c */ /* 0x000fe20000300000 */
.L_x_18:
[----:B------:R-:W-:Y:S01]  /*1d90*/  ULEA UR6, UR5, UR14, 0x3 ;  /* 0x0000000e05067291 */ /* 0x000fe2000f8e183f */
[----:B------:R-:W-:-:S05]  /*1da0*/  IMAD.U32 R0, RZ, RZ, UR4 ;  /* 0x00000004ff007e24 */ /* 0x000fca000f8e00ff */
[----:B------:R-:W-:-:S04]  /*1db0*/  SHF.L.U32 R0, R0, 0x1f, RZ ;  /* 0x0000001f00007819 */ /* 0x000fc800000006ff */
[----:B------:R0:W1:Y:S01]  /*1dc0*/  SYNCS.PHASECHK.TRANS64.TRYWAIT P0, [UR6], R0 ;  /* 0x00000000ff0075a7 */ /* 0x0000620008000146 */
[----:B------:R-:W-:Y:S05]  /*1dd0*/  @!P1 BRA `(.L_x_19) ;  /* 0x0000000000049947 */ /* 0x000fea0003800000 */
[----:B------:R-:W-:Y:S01]  /*1de0*/  BPT.TRAP 0x1 ;  /* 0x000000040000795c */ /* 0x000fe20000300000 */
.L_x_19:
[----:B-1----:R-:W-:Y:S05]  /*1df0*/  @P0 BRA `(.L_x_20) ;  /* 0x0000000000080947 */ /* 0x002fea0003800000 */
[----:B------:R-:W1:Y:S02]  /*1e00*/  SYNCS.PHASECHK.TRANS64.TRYWAIT P0, [UR6], R0 ;  /* 0x00000000ff0075a7 */ /* 0x000e640008000146 */
[----:B-1----:R-:W-:Y:S05]  /*1e10*/  @!P0 BRA `(.L_x_21) ;  /* 0x000000e400708947 */ /* 0x002fea0003800000 */
.L_x_20:
[----:B------:R-:W-:Y:S01]  /*1e20*/  UIADD3 UR6, UR14, 0x10100, URZ ;  /* 0x000101000e067890 */ /* 0x000fe2000fffe03f */
[----:B------:R-:W-:Y:S01]  /*1e30*/  WARPGROUP.ARRIVE ;  /* 0x00000000000079c5 */ /* 0x000fe20000000000 */
[----:B------:R-:W-:Y:S01]  /*1e40*/  ULOP3.LUT UR8, UR15, 0x10000, URZ, 0xfc, !UPT ;  /* 0x000100000f087892 */ /* 0x000fe2000f8efc3f */
[----:B------:R2:W-:Y:S01]  /*1e50*/  STL [R1+0x6c], RZ ;  /* 0x00006cff01007387 */ /* 0x0005e20000100800 */
[----:B------:R-:W-:Y:S01]  /*1e60*/  USHF.R.U32.HI UR6, URZ, 0x4, UR6 ;  /* 0x000000043f067899 */ /* 0x000fe20008011606 */
[----:B01----:R-:W-:Y:S01]  /*1e70*/  IMAD.MOV.U32 R0, RZ, RZ, RZ ;  /* 0x000000ffff007224 */ /* 0x003fe200078e00ff */
[----:B------:R-:W-:Y:S01]  /*1e80*/  UMOV UR9, 0x40000040 ;  /* 0x4000004000097882 */ /* 0x000fe20000000000 */
[----:B------:R-:W-:Y:S01]  /*1e90*/  UMOV UR11, 0x40000040 ;  /* 0x40000040000b7882 */ /* 0x000fe20000000000 */
[----:B------:R-:W-:Y:S01]  /*1ea0*/  ULOP3.LUT UR6, UR6, 0x3fff, URZ, 0xc0, !UPT ;  /* 0x00003fff06067892 */ /* 0x000fe2000f8ec03f */
[----:B------:R2:W-:Y:S01]  /*1eb0*/  STL [R1+0x68], RZ ;  /* 0x000068ff01007387 */ /* 0x0005e20000100800 */
[----:B------:R-:W-:-:S02]  /*1ec0*/  CS2R R2, SRZ ;  /* 0x0000000000027805 */ /* 0x000fc4000001ff00 */
[----:B------:R-:W-:Y:S01]  /*1ed0*/  CS2R R4, SRZ ;  /* 0x0000000000047805 */ /* 0x000fe2000001ff00 */
[----:B------:R-:W-:Y:S01]  /*1ee0*/  ULOP3.LUT UR7, UR6, 0x10000, URZ, 0xfc, !UPT ;  /* 0x0001000006077892 */ /* 0x000fe2000f8efc3f */
[----:B------:R2:W-:Y:S01]  /*1ef0*/  STL [R1+0x64], RZ ;  /* 0x000064ff01007387 */ /* 0x0005e20000100800 */
[----:B------:R-:W-:Y:S01]  /*1f00*/  ULEA UR6, UR5, UR8, 0xa ;  /* 0x0000000805067291 */ /* 0x000fe2000f8e503f */
[----:B------:R-:W-:Y:S01]  /*1f10*/  CS2R R6, SRZ ;  /* 0x0000000000067805 */ /* 0x000fe2000001ff00 */
[----:B------:R-:W-:Y:S01]  /*1f20*/  ULEA UR7, UR5, UR7, 0xb ;  /* 0x0000000705077291 */ /* 0x000fe2000f8e583f */
[----:B------:R2:W-:Y:S01]  /*1f30*/  STL [R1+0x60], RZ ;  /* 0x000060ff01007387 */ /* 0x0005e20000100800 */
[----:B------:R-:W-:Y:S02]  /*1f40*/  CS2R R8, SRZ ;  /* 0x0000000000087805 */ /* 0x000fe4000001ff00 */
[----:B------:R-:W-:Y:S02]  /*1f50*/  CS2R R10, SRZ ;  /* 0x00000000000a7805 */ /* 0x000fe4000001ff00 */
[----:B------:R-:W-:Y:S01]  /*1f60*/  CS2R R12, SRZ ;  /* 0x00000000000c7805 */ /* 0x000fe2000001ff00 */
[----:B------:R-:W-:Y:S01]  /*1f70*/  UMOV UR8, UR6 ;  /* 0x0000000600087c82 */ /* 0x000fe20008000000 */
[----:B------:R2:W-:Y:S01]  /*1f80*/  STL [R1+0x5c], RZ ;  /* 0x00005cff01007387 */ /* 0x0005e20000100800 */
[----:B------:R-:W-:Y:S01]  /*1f90*/  UMOV UR10, UR7 ;  /* 0x00000007000a7c82 */ /* 0x000fe20008000000 */
[----:B------:R-:W-:Y:S01]  /*1fa0*/  CS2R R14, SRZ ;  /* 0x00000000000e7805 */ /* 0x000fe2000001ff00 */
[----:B------:R-:W-:Y:S01]  /*1fb0*/  QGMMA.64x256x32.F32.E4M3.E4M3 R24, gdesc[UR8], RZ, !UPT ;  /* 0x03e00000081879f3 */ /* 0x000fe2000c7008ff */
[----:B------:R-:W-:Y:S01]  /*1fc0*/  UIADD3 UR8, UR6, 0x2, URZ ;  /* 0x0000000206087890 */ /* 0x000fe2000fffe03f */
[----:B------:R2:W-:Y:S01]  /*1fd0*/  STL [R1+0x58], RZ ;  /* 0x000058ff01007387 */ /* 0x0005e20000100800 */
[----:B------:R-:W-:Y:S01]  /*1fe0*/  UIADD3 UR10, UR7, 0x2, URZ ;  /* 0x00000002070a7890 */ /* 0x000fe2000fffe03f */
[----:B------:R-:W-:Y:S01]  /*1ff0*/  CS2R R16, SRZ ;  /* 0x0000000000107805 */ /* 0x000fe2000001ff00 */
[----:B------:R-:W-:Y:S01]  /*2000*/  UMOV UR9, 0x40000040 ;  /* 0x4000004000097882 */ /* 0x000fe20000000000 */
[----:B------:R-:W-:Y:S01]  /*2010*/  UMOV UR11, 0x40000040 ;  /* 0x40000040000b7882 */ /* 0x000fe20000000000 */
        /* <DEDUP_REMOVED lines=54> */
[----:B------:R-:W-:Y:S01]  /*2380*/  CS2R R226, SRZ ;  /* 0x0000000000e27805 */ /* 0x000fe2000001ff00 */
[----:B------:R-:W-:Y:S01]  /*2390*/  IMAD.MOV.U32 R228, RZ, RZ, RZ ;  /* 0x000000ffffe47224 */ /* 0x000fe200078e00ff */
[----:B------:R2:W-:Y:S04]  /*23a0*/  STL [R1+0x1c], RZ ;  /* 0x00001cff01007387 */ /* 0x0005e80000100800 */
[----:B------:R2:W-:Y:S04]  /*23b0*/  STL [R1+0x18], RZ ;  /* 0x000018ff01007387 */ /* 0x0005e80000100800 */
[----:B------:R2:W-:Y:S04]  /*23c0*/  STL [R1+0x14], RZ ;  /* 0x000014ff01007387 */ /* 0x0005e80000100800 */
[----:B------:R2:W-:Y:S04]  /*23d0*/  STL [R1+0x10], RZ ;  /* 0x000010ff01007387 */ /* 0x0005e80000100800 */
[----:B------:R2:W-:Y:S04]  /*23e0*/  STL [R1+0xc], RZ ;  /* 0x00000cff01007387 */ /* 0x0005e80000100800 */
[----:B------:R2:W-:Y:S04]  /*23f0*/  STL [R1+0x8], RZ ;  /* 0x000008ff01007387 */ /* 0x0005e80000100800 */
[----:B------:R2:W-:Y:S04]  /*2400*/  STL [R1+0x4], RZ ;  /* 0x000004ff01007387 */ /* 0x0005e80000100800 */
[----:B------:R2:W-:Y:S01]  /*2410*/  STL [R1], RZ ;  /* 0x000000ff01007387 */ /* 0x0005e20000100800 */
[----:B------:R-:W-:Y:S01]  /*2420*/  QGMMA.64x256x32.F32.E4M3.E4M3 R24, gdesc[UR8], R24 ;  /* 0x03e00000081879f3 */ /* 0x000fe20008700818 */
[----:B------:R-:W-:-:S02]  /*2430*/  UIADD3 UR8, UR6, 0x4, URZ ;  /* 0x0000000406087890 */ /* 0x000fc4000fffe03f */
[----:B------:R-:W-:Y:S01]  /*2440*/  UIADD3 UR10, UR7, 0x4, URZ ;  /* 0x00000004070a7890 */ /* 0x000fe2000fffe03f */
[----:B------:R-:W-:Y:S01]  /*2450*/  UMOV UR9, 0x40000040 ;  /* 0x4000004000097882 */ /* 0x000fe20000000000 */
[----:B------:R-:W-:-:S15]  /*2460*/  UMOV UR11, 0x40000040 ;  /* 0x40000040000b7882 */ /* 0x000fde0000000000 */
[----:B------:R-:W-:-:S08]  /*2470*/  NOP ;  /* 0x0000000000007918 */ /* 0x000fd00000000000 */
[----:B------:R-:W-:Y:S01]  /*2480*/  QGMMA.64x256x32.F32.E4M3.E4M3 R24, gdesc[UR8], R24 ;  /* 0x03e00000081879f3 */ /* 0x000fe20008700818 */
[----:B------:R-:W-:Y:S02]  /*2490*/  UIADD3 UR10, UR7, 0x6, URZ ;  /* 0x00000006070a7890 */ /* 0x000fe4000fffe03f */
[----:B------:R-:W-:Y:S01]  /*24a0*/  UIADD3 UR8, UR6, 0x6, URZ ;  /* 0x0000000606087890 */ /* 0x000fe2000fffe03f */
[----:B------:R-:W-:Y:S01]  /*24b0*/  ULDC UR7, c[0x0][0x50c] ;  /* 0x0001430000077ab9 */ /* 0x000fe20000000800 */
[----:B------:R-:W-:Y:S01]  /*24c0*/  UMOV UR9, 0x40000040 ;  /* 0x4000004000097882 */ /* 0x000fe20000000000 */
[----:B------:R-:W-:Y:S01]  /*24d0*/  UISETP.NE.AND UP0, UPT, UR7, 0x4, UPT ;  /* 0x000000040700788c */ /* 0x000fe2000bf05270 */
[----:B------:R-:W-:Y:S01]  /*24e0*/  UMOV UR11, 0x40000040 ;  /* 0x40000040000b7882 */ /* 0x000fe20000000000 */
[----:B------:R-:W-:Y:S02]  /*24f0*/  UMOV UR6, 0x4 ;  /* 0x0000000400067882 */ /* 0x000fe40000000000 */
[----:B------:R-:W-:-:S06]  /*2500*/  USEL UR7, URZ, 0x1, UP0 ;  /* 0x000000013f077887 */ /* 0x000fcc0008000000 */
[----:B------:R-:W-:-:S12]  /*2510*/  ISETP.NE.AND P0, PT, RZ, UR7, PT ;  /* 0x00000007ff007c0c */ /* 0x000fd8000bf05270 */
[----:B------:R-:W-:Y:S01]  /*2520*/  QGMMA.64x256x32.F32.E4M3.E4M3 R24, gdesc[UR8], R24, gsb0 ;  /* 0x03e00000081879f3 */ /* 0x000fe20008000818 */
[----:B--2---:R-:W-:Y:S05]  /*2530*/  @!P0 BRA `(.L_x_22) ;  /* 0x0000000800808947 */ /* 0x004fea0003800000 */
[----:B------:R-:W-:Y:S02]  /*2540*/  WARPGROUP.DEPBAR.LE gsb0, 0x0 ;  /* 0x00008000000079c5 */ /* 0x000fe40000010000 */
[----:B------:R-:W-:-:S01]  /*2550*/  FADD R227, RZ, R25 ;  /* 0x00000019ffe37221 */ /* 0x000fc20000000000 */
[----:B------:R-:W-:Y:S01]  /*2560*/  FADD R228, RZ, R24 ;  /* 0x00000018ffe47221 */ /* 0x000fe20000000000 */
[----:B------:R-:W-:-:S01]  /*2570*/  FADD R226, RZ, R26 ;  /* 0x0000001affe27221 */ /* 0x000fc20000000000 */
[----:B------:R-:W-:Y:S01]  /*2580*/  FADD R225, RZ, R27 ;  /* 0x0000001bffe17221 */ /* 0x000fe20000000000 */
[----:B------:R-:W-:-:S01]  /*2590*/  FADD R224, RZ, R28 ;  /* 0x0000001cffe07221 */ /* 0x000fc20000000000 */
[----:B------:R0:W-:Y:S01]  /*25a0*/  STL [R1+0x88], R227 ;  /* 0x000088e301007387 */ /* 0x0001e20000100800 */
[----:B------:R-:W-:-:S01]  /*25b0*/  FADD R223, RZ, R29 ;  /* 0x0000001dffdf7221 */ /* 0x000fc20000000000 */
[----:B------:R-:W-:Y:S01]  /*25c0*/  FADD R222, RZ, R30 ;  /* 0x0000001effde7221 */ /* 0x000fe20000000000 */
[----:B------:R-:W-:-:S01]  /*25d0*/  FADD R221, RZ, R31 ;  /* 0x0000001fffdd7221 */ /* 0x000fc20000000000 */
[----:B------:R-:W-:Y:S01]  /*25e0*/  FADD R220, RZ, R32 ;  /* 0x00000020ffdc7221 */ /* 0x000fe20000000000 */
[----:B------:R-:W-:-:S01]  /*25f0*/  FADD R219, RZ, R33 ;  /* 0x00000021ffdb7221 */ /* 0x000fc20000000000 */
[----:B------:R-:W-:Y:S01]  /*2600*/  FADD R218, RZ, R34 ;  /* 0x00000022ffda7221 */ /* 0x000fe20000000000 */
[----:B------:R-:W-:-:S01]  /*2610*/  FADD R217, RZ, R35 ;  /* 0x00000023ffd97221 */ /* 0x000fc20000000000 */
[----:B------:R-:W-:Y:S01]  /*2620*/  FADD R216, RZ, R36 ;  /* 0x00000024ffd87221 */ /* 0x000fe20000000000 */
[----:B------:R-:W-:-:S01]  /*2630*/  FADD R215, RZ, R37 ;  /* 0x00000025ffd77221 */ /* 0x000fc20000000000 */
[----:B0-----:R-:W-:Y:S01]  /*2640*/  FADD R227, RZ, R124 ;  /* 0x0000007cffe37221 */ /* 0x001fe20000000000 */
[----:B------:R-:W-:-:S01]  /*2650*/  FADD R214, RZ, R38 ;  /* 0x00000026ffd67221 */ /* 0x000fc20000000000 */
[----:B------:R-:W-:Y:S01]  /*2660*/  FADD R213, RZ, R39 ;  /* 0x00000027ffd57221 */ /* 0x000fe20000000000 */
[----:B------:R-:W-:-:S01]  /*2670*/  FADD R212, RZ, R40 ;  /* 0x00000028ffd47221 */ /* 0x000fc20000000000 */
[----:B------:R-:W-:Y:S01]  /*2680*/  FADD R211, RZ, R41 ;  /* 0x00000029ffd37221 */ /* 0x000fe20000000000 */
[----:B------:R0:W-:Y:S01]  /*2690*/  STL [R1], R227 ;  /* 0x000000e301007387 */ /* 0x0001e20000100800 */
        /* <DEDUP_REMOVED lines=94> */
[----:B0-----:R-:W-:-:S05]  /*2c80*/  FADD R227, RZ, R131 ;  /* 0x00000083ffe37221 */ /* 0x001fca0000000000 */
[----:B------:R0:W-:Y:S02]  /*2c90*/  STL [R1+0x1c], R227 ;  /* 0x00001ce301007387 */ /* 0x0001e40000100800 */
        /* <DEDUP_REMOVED lines=39> */
[----:B------:R0:W-:Y:S04]  /*2f10*/  STL [R1+0x6c], R227 ;  /* 0x00006ce301007387 */ /* 0x0001e80000100800 */
[----:B0-----:R0:W5:Y:S01]  /*2f20*/  LDL.LU R227, [R1+0x88] ;  /* 0x0000880001e37983 */ /* 0x0011620000300800 */
[----:B------:R-:W-:-:S05]  /*2f30*/  UMOV UR6, URZ ;  /* 0x0000003f00067c82 */ /* 0x000fca0008000000 */
.L_x_22:
[----:B------:R-:W-:Y:S01]  /*2f40*/  UIADD3 UR16, UR5, 0x1, URZ ;  /* 0x0000000105107890 */ /* 0x000fe2000fffe03f */
[----:B------:R-:W-:-:S03]  /*2f50*/  UMOV UR8, 0x1 ;  /* 0x0000000100087882 */ /* 0x000fc60000000000 */
[----:B------:R-:W-:-:S04]  /*2f60*/  UISETP.NE.AND UP0, UPT, UR16, 0x4, UPT ;  /* 0x000000041000788c */ /* 0x000fc8000bf05270 */
[----:B------:R-:W-:Y:S02]  /*2f70*/  USEL UR17, URZ, 0x1, UP0 ;  /* 0x000000013f117887 */ /* 0x000fe40008000000 */
[----:B------:R-:W-:Y:S02]  /*2f80*/  USEL UR16, UR16, URZ, UP0 ;  /* 0x0000003f10107287 */ /* 0x000fe40008000000 */
[----:B------:R-:W-:-:S12]  /*2f90*/  ULOP3.LUT UR17, UR4, UR17, URZ, 0x3c, !UPT ;  /* 0x0000001104117292 */ /* 0x000fd8000f8e3c3f */
.L_x_17:
[----:B------:R-:W-:-:S04]  /*2fa0*/  UISETP.LT.AND UP0, UPT, UR12, 0x1, UPT ;  /* 0x000000010c00788c */ /* 0x000fc8000bf01270 */
[----:B------:R-:W-:-:S04]  /*2fb0*/  USEL UR9, UR12, 0x1, UP0 ;  /* 0x000000010c097887 */ /* 0x000fc80008000000 */
[----:B------:R-:W-:-:S04]  /*2fc0*/  UIADD3 UR9, UR12, -UR9, URZ ;  /* 0x800000090c097290 */ /* 0x000fc8000fffe03f */
[----:B------:R-:W-:-:S06]  /*2fd0*/  UISETP.GE.AND UP0, UPT, UR9, 0x1, UPT ;  /* 0x000000010900788c */ /* 0x000fcc000bf06270 */
[----:B------:R-:W-:-:S13]  /*2fe0*/  PLOP3.LUT P0, PT, PT, PT, UP0, 0x80, 0x0 ;  /* 0x000000000000781c */ /* 0x000fda0003f0f008 */
[----:B------:R-:W-:Y:S05]  /*2ff0*/  @!P0 BRA `(.L_x_23) ;  /* 0x0000001000dc8947 */ /* 0x000fea0003800000 */
[----:B------:R-:W-:Y:S01]  /*3000*/  UMOV UR24, UR9 ;  /* 0x0000000900187c82 */ /* 0x000fe20008000000 */
[----:B------:R-:W-:Y:S01]  /*3010*/  UMOV UR25, UR5 ;  /* 0x0000000500197c82 */ /* 0x000fe20008000000 */
[----:B------:R-:W-:-:S05]  /*3020*/  ULDC UR27, c[0x0][0x50c] ;  /* 0x00014300001b7ab9 */ /* 0x000fca0000000800 */
.L_x_31:
[----:B------:R-:W-:-:S06]  /*3030*/  UISETP.NE.AND UP0, UPT, UR23, 0x3, UPT ;  /* 0x000000031700788c */ /* 0x000fcc000bf05270 */
[----:B------:R-:W-:-:S13]  /*3040*/  PLOP3.LUT P1, PT, PT, PT, UP0, 0x80, 0x0 ;  /* 0x000000000000781c */ /* 0x000fda0003f2f008 */
[----:B-----5:R-:W-:Y:S05]  /*3050*/  @!P1 BRA `(.L_x_24) ;  /* 0x0000000000049947 */ /* 0x020fea0003800000 */
[----:B------:R-:W-:Y:S01]  /*3060*/  BPT.TRAP 0x1 ;  /* 0x000000040000795c */ /* 0x000fe20000300000 */
.L_x_24:
[----:B------:R-:W1:Y:S01]  /*3070*/  S2UR UR9, SR_CgaCtaId ;  /* 0x00000000000979c3 */ /* 0x000e620000008800 */
[----:B------:R-:W-:Y:S01]  /*3080*/  UMOV UR14, 0x400 ;  /* 0x00000400000e7882 */ /* 0x000fe20000000000 */
[----:B------:R-:W-:-:S05]  /*3090*/  IMAD.U32 R229, RZ, RZ, UR17 ;  /* 0x00000011ffe57e24 */ /* 0x000fca000f8e00ff */
[----:B------:R-:W-:Y:S01]  /*30a0*/  SHF.L.U32 R229, R229, 0x1f, RZ ;  /* 0x0000001fe5e57819 */ /* 0x000fe200000006ff */
[----:B-1----:R-:W-:-:S04]  /*30b0*/  ULEA UR14, UR9, UR14, 0x18 ;  /* 0x0000000e090e7291 */ /* 0x002fc8000f8ec03f */
[----:B------:R-:W-:-:S09]  /*30c0*/  ULEA UR9, UR16, UR14, 0x3 ;  /* 0x0000000e10097291 */ /* 0x000fd2000f8e183f */
[----:B------:R1:W2:Y:S01]  /*30d0*/  SYNCS.PHASECHK.TRANS64.TRYWAIT P0, [UR9], R229 ;  /* 0x000000e5ff0075a7 */ /* 0x0002a20008000149 */
[----:B------:R-:W-:Y:S05]  /*30e0*/  @!P1 BRA `(.L_x_25) ;  /* 0x0000000000049947 */ /* 0x000fea0003800000 */
[----:B------:R-:W-:Y:S01]  /*30f0*/  BPT.TRAP 0x1 ;  /* 0x000000040000795c */ /* 0x000fe20000300000 */
.L_x_25:
[----:B--2---:R-:W-:Y:S05]  /*3100*/  @P0 BRA `(.L_x_26) ;  /* 0x0000000000080947 */ /* 0x004fea0003800000 */
[----:B------:R-:W2:Y:S02]  /*3110*/  SYNCS.PHASECHK.TRANS64.TRYWAIT P0, [UR9], R229 ;  /* 0x000000e5ff0075a7 */ /* 0x000ea40008000149 */
[----:B--2---:R-:W-:Y:S05]  /*3120*/  @!P0 BRA `(.L_x_27) ;  /* 0x000000d000c48947 */ /* 0x004fea0003800000 */
.L_x_26:
[----:B------:R-:W-:Y:S01]  /*3130*/  UIADD3 UR9, UR14, 0x10100, URZ ;  /* 0x000101000e097890 */ /* 0x000fe2000fffe03f */
[----:B------:R-:W-:Y:S01]  /*3140*/  WARPGROUP.ARRIVE ;  /* 0x00000000000079c5 */ /* 0x000fe20000000000 */
[----:B------:R-:W-:Y:S02]  /*3150*/  UISETP.NE.AND UP0, UPT, UR7, URZ, UPT ;  /* 0x0000003f0700728c */ /* 0x000fe4000bf05270 */
[----:B------:R-:W-:Y:S02]  /*3160*/  USHF.R.U32.HI UR9, URZ, 0x4, UR9 ;  /* 0x000000043f097899 */ /* 0x000fe40008011609 */
[----:B------:R-:W-:Y:S02]  /*3170*/  USEL UR8, UR8, URZ, !UP0 ;  /* 0x0000003f08087287 */ /* 0x000fe4000c000000 */
[----:B------:R-:W-:Y:S02]  /*3180*/  ULOP3.LUT UR9, UR9, 0x3fff, URZ, 0xc0, !UPT ;  /* 0x00003fff09097892 */ /* 0x000fe4000f8ec03f */
[----:B------:R-:W-:-:S02]  /*3190*/  ULOP3.LUT UR7, UR15, 0x10000, URZ, 0xfc, !UPT ;  /* 0x000100000f077892 */ /* 0x000fc4000f8efc3f */
[----:B------:R-:W-:Y:S02]  /*31a0*/  ULOP3.LUT UR9, UR9, 0x10000, URZ, 0xfc, !UPT ;  /* 0x0001000009097892 */ /* 0x000fe4000f8efc3f */
[----:B------:R-:W-:Y:S02]  /*31b0*/  UISETP.NE.U32.AND UP0, UPT, UR8, URZ, UPT ;  /* 0x0000003f0800728c */ /* 0x000fe4000bf05070 */
[----:B------:R-:W-:Y:S02]  /*31c0*/  ULEA UR7, UR16, UR7, 0xa ;  /* 0x0000000710077291 */ /* 0x000fe4000f8e503f */
[----:B------:R-:W-:Y:S01]  /*31d0*/  ULEA UR26, UR16, UR9, 0xb ;  /* 0x00000009101a7291 */ /* 0x000fe2000f8e583f */
[----:B------:R-:W-:Y:S02]  /*31e0*/  UMOV UR11, 0x40000040 ;  /* 0x40000040000b7882 */ /* 0x000fe40000000000 */
[----:B------:R-:W-:Y:S01]  /*31f0*/  UMOV UR9, 0x40000040 ;  /* 0x4000004000097882 */ /* 0x000fe20000000000 */
[----:B------:R-:W-:Y:S01]  /*3200*/  UIADD3 UR6, UR6, 0x4, URZ ;  /* 0x0000000406067890 */ /* 0x000fe2000fffe03f */
[----:B------:R-:W-:-:S02]  /*3210*/  UMOV UR8, UR7 ;  /* 0x0000000700087c82 */ /* 0x000fc40008000000 */
[----:B------:R-:W-:Y:S02]  /*3220*/  UMOV UR10, UR26 ;  /* 0x0000001a000a7c82 */ /* 0x000fe40008000000 */
[----:B------:R-:W-:Y:S01]  /*3230*/  QGMMA.64x256x32.F32.E4M3.E4M3 R24, gdesc[UR8], R24, UP0 ;  /* 0x03e00000081879f3 */ /* 0x000fe2000bf00818 */
[----:B------:R-:W-:Y:S02]  /*3240*/  UIADD3 UR8, UR7, 0x2, URZ ;  /* 0x0000000207087890 */ /* 0x000fe4000fffe03f */
[----:B------:R-:W-:Y:S01]  /*3250*/  UIADD3 UR10, UR26, 0x2, URZ ;  /* 0x000000021a0a7890 */ /* 0x000fe2000fffe03f */
[----:B------:R-:W-:Y:S01]  /*3260*/  UMOV UR9, 0x40000040 ;  /* 0x4000004000097882 */ /* 0x000fe20000000000 */
[----:B------:R-:W-:Y:S01]  /*3270*/  UMOV UR11, 0x40000040 ;  /* 0x40000040000b7882 */ /* 0x000fe20000000000 */
[----:B------:R-:W-:-:S15]  /*3280*/  UISETP.NE.AND UP0, UPT, UR6, UR27, UPT ;  /* 0x0000001b0600728c */ /* 0x000fde000bf05270 */
[----:B------:R-:W-:-:S07]  /*3290*/  NOP ;  /* 0x0000000000007918 */ /* 0x000fce0000000000 */
[----:B------:R-:W-:Y:S01]  /*32a0*/  QGMMA.64x256x32.F32.E4M3.E4M3 R24, gdesc[UR8], R24 ;  /* 0x03e00000081879f3 */ /* 0x000fe20008700818 */
[----:B------:R-:W-:Y:S02]  /*32b0*/  UIADD3 UR8, UR7, 0x4, URZ ;  /* 0x0000000407087890 */ /* 0x000fe4000fffe03f */
[----:B------:R-:W-:Y:S01]  /*32c0*/  UIADD3 UR10, UR26, 0x4, URZ ;  /* 0x000000041a0a7890 */ /* 0x000fe2000fffe03f */
[----:B------:R-:W-:Y:S01]  /*32d0*/  UMOV UR9, 0x40000040 ;  /* 0x4000004000097882 */ /* 0x000fe20000000000 */
[----:B------:R-:W-:-:S15]  /*32e0*/  UMOV UR11, 0x40000040 ;  /* 0x40000040000b7882 */ /* 0x000fde0000000000 */
[----:B------:R-:W-:-:S08]  /*32f0*/  NOP ;  /* 0x0000000000007918 */ /* 0x000fd00000000000 */
[----:B------:R-:W-:Y:S01]  /*3300*/  QGMMA.64x256x32.F32.E4M3.E4M3 R24, gdesc[UR8], R24 ;  /* 0x03e00000081879f3 */ /* 0x000fe20008700818 */
[----:B------:R-:W-:Y:S02]  /*3310*/  UIADD3 UR8, UR7, 0x6, URZ ;  /* 0x0000000607087890 */ /* 0x000fe4000fffe03f */
[----:B------:R-:W-:Y:S01]  /*3320*/  UIADD3 UR10, UR26, 0x6, URZ ;  /* 0x000000061a0a7890 */ /* 0x000fe2000fffe03f */
[----:B------:R-:W-:Y:S01]  /*3330*/  UMOV UR9, 0x40000040 ;  /* 0x4000004000097882 */ /* 0x000fe20000000000 */
[----:B------:R-:W-:Y:S01]  /*3340*/  UMOV UR11, 0x40000040 ;  /* 0x40000040000b7882 */ /* 0x000fe20000000000 */
[----:B------:R-:W-:-:S06]  /*3350*/  USEL UR7, URZ, 0x1, UP0 ;  /* 0x000000013f077887 */ /* 0x000fcc0008000000 */
[----:B------:R-:W-:-:S15]  /*3360*/  ISETP.NE.AND P0, PT, RZ, UR7, PT ;  /* 0x00000007ff007c0c */ /* 0x000fde000bf05270 */
[----:B------:R-:W-:-:S01]  /*3370*/  NOP ;  /* 0x0000000000007918 */ /* 0x000fc20000000000 */
[----:B------:R-:W-:Y:S03]  /*3380*/  QGMMA.64x256x32.F32.E4M3.E4M3 R24, gdesc[UR8], R24, gsb0 ;  /* 0x03e00000081879f3 */ /* 0x000fe60008000818 */
[----:B------:R-:W-:Y:S02]  /*3390*/  WARPGROUP.DEPBAR.LE gsb0, 0x1 ;  /* 0x00008000000079c5 */ /* 0x000fe40000010100 */
[----:B------:R-:W-:Y:S05]  /*33a0*/  @!P0 BRA `(.L_x_28) ;  /* 0x0000000c00708947 */ /* 0x000fea0003800000 */
[----:B------:R-:W-:Y:S02]  /*33b0*/  WARPGROUP.DEPBAR.LE gsb0, 0x0 ;  /* 0x00008000000079c5 */ /* 0x000fe40000010000 */
[----:B-----5:R-:W-:-:S01]  /*33c0*/  FADD R227, R25, R227 ;  /* 0x000000e319e37221 */ /* 0x020fc20000000000 */
[----:B------:R-:W-:Y:S01]  /*33d0*/  FADD R226, R26, R226 ;  /* 0x000000e21ae27221 */ /* 0x000fe20000000000 */
[----:B------:R-:W-:-:S01]  /*33e0*/  FADD R225, R27, R225 ;  /* 0x000000e11be17221 */ /* 0x000fc20000000000 */
[----:B------:R-:W-:Y:S01]  /*33f0*/  FADD R224, R28, R224 ;  /* 0x000000e01ce07221 */ /* 0x000fe20000000000 */
[----:B------:R-:W-:-:S01]  /*3400*/  FADD R223, R29, R223 ;  /* 0x000000df1ddf7221 */ /* 0x000fc20000000000 */
[----:B------:R2:W-:Y:S01]  /*3410*/  STL [R1+0x88], R227 ;  /* 0x000088e301007387 */ /* 0x0005e20000100800 */
[----:B------:R-:W-:-:S01]  /*3420*/  FADD R222, R30, R222 ;  /* 0x000000de1ede7221 */ /* 0x000fc20000000000 */
[----:B------:R-:W-:Y:S01]  /*3430*/  FADD R221, R31, R221 ;  /* 0x000000dd1fdd7221 */ /* 0x000fe20000000000 */
[----:B------:R-:W-:-:S01]  /*3440*/  FADD R220, R32, R220 ;  /* 0x000000dc20dc7221 */ /* 0x000fc20000000000 */
[----:B------:R-:W-:Y:S01]  /*3450*/  FADD R219, R33, R219 ;  /* 0x000000db21db7221 */ /* 0x000fe20000000000 */
[----:B------:R-:W-:-:S01]  /*3460*/  FADD R218, R34, R218 ;  /* 0x000000da22da7221 */ /* 0x000fc20000000000 */
[----:B------:R-:W-:Y:S01]  /*3470*/  FADD R217, R35, R217 ;  /* 0x000000d923d97221 */ /* 0x000fe20000000000 */
[----:B------:R-:W-:-:S01]  /*3480*/  FADD R216, R36, R216 ;  /* 0x000000d824d87221 */ /* 0x000fc20000000000 */
[----:B------:R-:W-:Y:S01]  /*3490*/  FADD R215, R37, R215 ;  /* 0x000000d725d77221 */ /* 0x000fe20000000000 */
[----:B------:R-:W-:-:S01]  /*34a0*/  FADD R214, R38, R214 ;  /* 0x000000d626d67221 */ /* 0x000fc20000000000 */
[----:B--2---:R-:W2:Y:S01]  /*34b0*/  LDL.LU R227, [R1+0x28] ;  /* 0x0000280001e37983 */ /* 0x004ea20000300800 */
[----:B------:R-:W-:-:S01]  /*34c0*/  FADD R213, R39, R213 ;  /* 0x000000d527d57221 */ /* 0x000fc20000000000 */
[----:B------:R-:W-:Y:S01]  /*34d0*/  FADD R212, R40, R212 ;  /* 0x000000d428d47221 */ /* 0x000fe20000000000 */
[----:B------:R-:W-:-:S01]  /*34e0*/  FADD R211, R41, R211 ;  /* 0x000000d329d37221 */ /* 0x000fc20000000000 */
[----:B------:R3:W-:Y:S01]  /*34f0*/  STL [R1+0x8c], R226 ;  /* 0x00008ce201007387 */ /* 0x0007e20000100800 */
[----:B------:R-:W-:-:S03]  /*3500*/  FADD R228, R24, R228 ;  /* 0x000000e418e47221 */ /* 0x000fc60000000000 */
[----:B---3--:R-:W3:Y:S04]  /*3510*/  LDL.LU R226, [R1+0x24] ;  /* 0x0000240001e27983 */ /* 0x008ee80000300800 */
[----:B------:R4:W-:Y:S04]  /*3520*/  STL [R1+0x90], R225 ;  /* 0x000090e101007387 */ /* 0x0009e80000100800 */
[----:B----4-:R-:W4:Y:S04]  /*3530*/  LDL.LU R225, [R1+0x20] ;  /* 0x0000200001e17983 */ /* 0x010f280000300800 */
[----:B------:R0:W-:Y:S04]  /*3540*/  STL [R1+0x94], R224 ;  /* 0x000094e001007387 */ /* 0x0001e80000100800 */
[----:B0-----:R-:W4:Y:S04]  /*3550*/  LDL.LU R224, [R1+0x1c] ;  /* 0x00001c0001e07983 */ /* 0x001f280000300800 */
        /* <DEDUP_REMOVED lines=13> */
[----:B0-----:R-:W4:Y:S04]  /*3630*/  LDL.LU R217, [R1] ;  /* 0x0000000001d97983 */ /* 0x001f280000300800 */
[----:B------:R-:W-:Y:S04]  /*3640*/  STL [R1+0xb4], R216 ;  /* 0x0000b4d801007387 */ /* 0x000fe80000100800 */
[----:B------:R-:W-:Y:S04]  /*3650*/  STL [R1+0xb8], R215 ;  /* 0x0000b8d701007387 */ /* 0x000fe80000100800 */
[----:B------:R-:W-:Y:S04]  /*3660*/  STL [R1+0xbc], R214 ;  /* 0x0000bcd601007387 */ /* 0x000fe80000100800 */
[----:B------:R-:W-:Y:S04]  /*3670*/  STL [R1+0xc0], R213 ;  /* 0x0000c0d501007387 */ /* 0x000fe80000100800 */
[----:B------:R-:W-:Y:S04]  /*3680*/  STL [R1+0xc4], R212 ;  /* 0x0000c4d401007387 */ /* 0x000fe80000100800 */
[----:B------:R0:W-:Y:S01]  /*3690*/  STL [R1+0xc8], R211 ;  /* 0x0000c8d301007387 */ /* 0x0001e20000100800 */
[----:B--2---:R-:W-:-:S01]  /*36a0*/  FADD R227, R134, R227 ;  /* 0x000000e386e37221 */ /* 0x004fc20000000000 */
[----:B---3--:R-:W-:Y:S01]  /*36b0*/  FADD R226, R133, R226 ;  /* 0x000000e285e27221 */ /* 0x008fe20000000000 */
[----:B----4-:R-:W-:-:S01]  /*36c0*/  FADD R225, R132, R225 ;  /* 0x000000e184e17221 */ /* 0x010fc20000000000 */
[----:B------:R-:W-:Y:S01]  /*36d0*/  FADD R224, R131, R224 ;  /* 0x000000e083e07221 */ /* 0x000fe20000000000 */
[----:B------:R-:W-:-:S01]  /*36e0*/  FADD R223, R130, R223 ;  /* 0x000000df82df7221 */ /* 0x000fc20000000000 */
[----:B------:R-:W-:Y:S01]  /*36f0*/  FADD R222, R129, R222 ;  /* 0x000000de81de7221 */ /* 0x000fe20000000000 */
[----:B------:R-:W-:-:S01]  /*3700*/  FADD R221, R128, R221 ;  /* 0x000000dd80dd7221 */ /* 0x000fc20000000000 */
[----:B------:R-:W-:Y:S01]  /*3710*/  FADD R220, R127, R220 ;  /* 0x000000dc7fdc7221 */ /* 0x000fe20000000000 */
[----:B------:R-:W-:-:S01]  /*3720*/  FADD R219, R126, R219 ;  /* 0x000000db7edb7221 */ /* 0x000fc20000000000 */
[----:B------:R-:W-:Y:S01]  /*3730*/  FADD R218, R125, R218 ;  /* 0x000000da7dda7221 */ /* 0x000fe20000000000 */
[----:B------:R-:W-:-:S05]  /*3740*/  FADD R217, R124, R217 ;  /* 0x000000d97cd97221 */ /* 0x000fca0000000000 */
[----:B------:R2:W-:Y:S04]  /*3750*/  STL [R1], R217 ;  /* 0x000000d901007387 */ /* 0x0005e80000100800 */
[----:B------:R3:W-:Y:S04]  /*3760*/  STL [R1+0x4], R218 ;  /* 0x000004da01007387 */ /* 0x0007e80000100800 */
[----:B------:R4:W-:Y:S04]  /*3770*/  STL [R1+0x8], R219 ;  /* 0x000008db01007387 */ /* 0x0009e80000100800 */
[----:B------:R1:W-:Y:S04]  /*3780*/  STL [R1+0xc], R220 ;  /* 0x00000cdc01007387 */ /* 0x0003e80000100800 */
[----:B------:R1:W-:Y:S04]  /*3790*/  STL [R1+0x10], R221 ;  /* 0x000010dd01007387 */ /* 0x0003e80000100800 */
[----:B------:R1:W-:Y:S04]  /*37a0*/  STL [R1+0x14], R222 ;  /* 0x000014de01007387 */ /* 0x0003e80000100800 */
[----:B------:R1:W-:Y:S04]  /*37b0*/  STL [R1+0x18], R223 ;  /* 0x000018df01007387 */ /* 0x0003e80000100800 */
[----:B------:R1:W-:Y:S04]  /*37c0*/  STL [R1+0x1c], R224 ;  /* 0x00001ce001007387 */ /* 0x0003e80000100800 */
[----:B0-----:R-:W4:Y:S04]  /*37d0*/  LDL.LU R211, [R1+0x2c] ;  /* 0x00002c0001d37983 */ /* 0x001f280000300800 */
[----:B------:R0:W-:Y:S04]  /*37e0*/  STL [R1+0x20], R225 ;  /* 0x000020e101007387 */ /* 0x0001e80000100800 */
[----:B------:R-:W4:Y:S04]  /*37f0*/  LDL.LU R212, [R1+0x30] ;  /* 0x0000300001d47983 */ /* 0x000f280000300800 */
[----:B------:R0:W-:Y:S04]  /*3800*/  STL [R1+0x24], R226 ;  /* 0x000024e201007387 */ /* 0x0001e80000100800 */
[----:B------:R-:W4:Y:S04]  /*3810*/  LDL.LU R213, [R1+0x34] ;  /* 0x0000340001d57983 */ /* 0x000f280000300800 */
[----:B------:R0:W-:Y:S04]  /*3820*/  STL [R1+0x28], R227 ;  /* 0x000028e301007387 */ /* 0x0001e80000100800 */
[----:B------:R-:W4:Y:S04]  /*3830*/  LDL.LU R214, [R1+0x38] ;  /* 0x0000380001d67983 */ /* 0x000f280000300800 */
[----:B------:R-:W4:Y:S04]  /*3840*/  LDL.LU R215, [R1+0x3c] ;  /* 0x00003c0001d77983 */ /* 0x000f280000300800 */
[----:B------:R-:W4:Y:S04]  /*3850*/  LDL.LU R216, [R1+0x40] ;  /* 0x0000400001d87983 */ /* 0x000f280000300800 */
[----:B--2---:R-:W2:Y:S04]  /*3860*/  LDL.LU R217, [R1+0x44] ;  /* 0x0000440001d97983 */ /* 0x004ea80000300800 */
[----:B---3--:R-:W3:Y:S04]  /*3870*/  LDL.LU R218, [R1+0x48] ;  /* 0x0000480001da7983 */ /* 0x008ee80000300800 */
[----:B----4-:R-:W4:Y:S04]  /*3880*/  LDL.LU R219, [R1+0x4c] ;  /* 0x00004c0001db7983 */ /* 0x010f280000300800 */
[----:B-1----:R-:W4:Y:S04]  /*3890*/  LDL.LU R220, [R1+0x50] ;  /* 0x0000500001dc7983 */ /* 0x002f280000300800 */
[----:B------:R-:W4:Y:S04]  /*38a0*/  LDL.LU R221, [R1+0x54] ;  /* 0x0000540001dd7983 */ /* 0x000f280000300800 */
[----:B------:R-:W4:Y:S04]  /*38b0*/  LDL.LU R222, [R1+0x58] ;  /* 0x0000580001de7983 */ /* 0x000f280000300800 */
[----:B------:R-:W4:Y:S04]  /*38c0*/  LDL.LU R223, [R1+0x5c] ;  /* 0x00005c0001df7983 */ /* 0x000f280000300800 */
[----:B------:R-:W4:Y:S04]  /*38d0*/  LDL.LU R224, [R1+0x60] ;  /* 0x0000600001e07983 */ /* 0x000f280000300800 */
[----:B0-----:R-:W4:Y:S04]  /*38e0*/  LDL.LU R225, [R1+0x64] ;  /* 0x0000640001e17983 */ /* 0x001f280000300800 */
[----:B------:R-:W4:Y:S04]  /*38f0*/  LDL.LU R226, [R1+0x68] ;  /* 0x0000680001e27983 */ /* 0x000f280000300800 */
[----:B------:R-:W4:Y:S01]  /*3900*/  LDL.LU R227, [R1+0x6c] ;  /* 0x00006c0001e37983 */ /* 0x000f220000300800 */
[----:B------:R-:W-:-:S05]  /*3910*/  FADD R211, R135, R211 ;  /* 0x000000d387d37221 */ /* 0x000fca0000000000 */
[----:B------:R0:W-:Y:S01]  /*3920*/  STL [R1+0x2c], R211 ;  /* 0x00002cd301007387 */ /* 0x0001e20000100800 */
[----:B------:R-:W-:-:S03]  /*3930*/  FADD R212, R136, R212 ;  /* 0x000000d488d47221 */ /* 0x000fc60000000000 */
[----:B0-----:R0:W5:Y:S01]  /*3940*/  LDL.LU R211, [R1+0xc8] ;  /* 0x0000c80001d37983 */ /* 0x0011620000300800 */
[----:B------:R-:W-:-:S03]  /*3950*/  FADD R213, R137, R213 ;  /* 0x000000d589d57221 */ /* 0x000fc60000000000 */
[----:B------:R1:W-:Y:S01]  /*3960*/  STL [R1+0x30], R212 ;  /* 0x000030d401007387 */ /* 0x0003e20000100800 */
[----:B------:R-:W-:-:S01]  /*3970*/  FADD R214, R138, R214 ;  /* 0x000000d68ad67221 */ /* 0x000fc20000000000 */
[----:B------:R-:W-:Y:S02]  /*3980*/  FADD R215, R139, R215 ;  /* 0x000000d78bd77221 */ /* 0x000fe40000000000 */
[----:B-1----:R0:W5:Y:S01]  /*3990*/  LDL.LU R212, [R1+0xc4] ;  /* 0x0000c40001d47983 */ /* 0x0021620000300800 */
[----:B------:R-:W-:-:S03]  /*39a0*/  FADD R216, R140, R216 ;  /* 0x000000d88cd87221 */ /* 0x000fc60000000000 */
[----:B------:R1:W-:Y:S01]  /*39b0*/  STL [R1+0x34], R213 ;  /* 0x000034d501007387 */ /* 0x0003e20000100800 */
[----:B--2---:R-:W-:-:S03]  /*39c0*/  FADD R217, R141, R217 ;  /* 0x000000d98dd97221 */ /* 0x004fc60000000000 */
[----:B-1----:R0:W5:Y:S01]  /*39d0*/  LDL.LU R213, [R1+0xc0] ;  /* 0x0000c00001d57983 */ /* 0x0021620000300800 */
[----:B---3--:R-:W-:-:S03]  /*39e0*/  FADD R218, R142, R218 ;  /* 0x000000da8eda7221 */ /* 0x008fc60000000000 */
[----:B------:R1:W-:Y:S01]  /*39f0*/  STL [R1+0x38], R214 ;  /* 0x000038d601007387 */ /* 0x0003e20000100800 */
[----:B----4-:R-:W-:-:S01]  /*3a00*/  FADD R219, R143, R219 ;  /* 0x000000db8fdb7221 */ /* 0x010fc20000000000 */
[----:B------:R-:W-:Y:S02]  /*3a10*/  FADD R220, R144, R220 ;  /* 0x000000dc90dc7221 */ /* 0x000fe40000000000 */
[----:B-1----:R0:W5:Y:S04]  /*3a20*/  LDL.LU R214, [R1+0xbc] ;  /* 0x0000bc0001d67983 */ /* 0x0021680000300800 */
[----:B------:R1:W-:Y:S01]  /*3a30*/  STL [R1+0x3c], R215 ;  /* 0x00003cd701007387 */ /* 0x0003e20000100800 */
[----:B------:R-:W-:-:S01]  /*3a40*/  FADD R221, R145, R221 ;  /* 0x000000dd91dd7221 */ /* 0x000fc20000000000 */
[----:B------:R-:W-:-:S02]  /*3a50*/  FADD R222, R146, R222 ;  /* 0x000000de92de7221 */ /* 0x000fc40000000000 */
[----:B-1----:R0:W5:Y:S04]  /*3a60*/  LDL.LU R215, [R1+0xb8] ;  /* 0x0000b80001d77983 */ /* 0x0021680000300800 */
[----:B------:R1:W-:Y:S01]  /*3a70*/  STL [R1+0x40], R216 ;  /* 0x000040d801007387 */ /* 0x0003e20000100800 */
[----:B------:R-:W-:-:S03]  /*3a80*/  FADD R223, R147, R223 ;  /* 0x000000df93df7221 */ /* 0x000fc60000000000 */
        /* <DEDUP_REMOVED lines=13> */
[----:B------:R1:W-:Y:S04]  /*3b60*/  STL [R1+0x54], R221 ;  /* 0x000054dd01007387 */ /* 0x0003e80000100800 */
        /* <DEDUP_REMOVED lines=12> */
[----:B-1----:R0:W5:Y:S01]  /*3c30*/  LDL.LU R227, [R1+0x88] ;  /* 0x0000880001e37983 */ /* 0x0021620000300800 */
        /* <DEDUP_REMOVED lines=82> */
[----:B0-----:R-:W-:-:S06]  /*4160*/  UMOV UR6, URZ ;  /* 0x0000003f00067c82 */ /* 0x001fcc0008000000 */
.L_x_28:
[----:B------:R-:W-:Y:S05]  /*4170*/  @!P1 BRA `(.L_x_29) ;  /* 0x0000000000049947 */ /* 0x000fea0003800000 */
[----:B------:R-:W-:Y:S01]  /*4180*/  BPT.TRAP 0x1 ;  /* 0x000000040000795c */ /* 0x000fe20000300000 */
.L_x_29:
[----:B------:R2:W-:Y:S04]  /*4190*/  STL [R1+0x8c], R2 ;  /* 0x00008c0201007387 */ /* 0x0005e80000100800 */
[----:B--2---:R-:W2:Y:S04]  /*41a0*/  LDL R2, [R1+0x70] ;  /* 0x0000700001027983 */ /* 0x004ea80000100800 */
[----:B-----5:R3:W-:Y:S04]  /*41b0*/  STL [R1+0x88], R0 ;  /* 0x0000880001007387 */ /* 0x0207e80000100800 */
[----:B---3--:R-:W3:Y:S01]  /*41c0*/  LDL R0, [R1+0x74] ;  /* 0x0000740001007983 */ /* 0x008ee20000100800 */
[----:B-1----:R-:W-:Y:S01]  /*41d0*/  IMAD.U32 R229, RZ, RZ, UR25 ;  /* 0x00000019ffe57e24 */ /* 0x002fe2000f8e00ff */
[----:B--2---:R-:W-:-:S02]  /*41e0*/  ISETP.NE.AND P0, PT, R2, RZ, PT ;  /* 0x000000ff0200720c */ /* 0x004fc40003f05270 */
[----:B------:R1:W5:Y:S11]  /*41f0*/  LDL.LU R2, [R1+0x8c] ;  /* 0x00008c0001027983 */ /* 0x0003760000300800 */
[----:B------:R-:W-:-:S05]  /*4200*/  @P0 LEA R229, R229, UR14, 0x3 ;  /* 0x0000000ee5e50c11 */ /* 0x000fca000f8e18ff */
[----:B------:R-:W-:-:S05]  /*4210*/  @P0 VIADD R229, R229, 0x20 ;  /* 0x00000020e5e50836 */ /* 0x000fca0000000000 */
[----:B---3--:R-:W-:Y:S02]  /*4220*/  @P0 PRMT R229, R0, 0x654, R229 ;  /* 0x0000065400e50816 */ /* 0x008fe400000000e5 */
[----:B------:R1:W5:Y:S01]  /*4230*/  LDL.LU R0, [R1+0x88] ;  /* 0x0000880001007983 */ /* 0x0003620000300800 */
[----:B------:R-:W-:Y:S01]  /*4240*/  UISETP.GT.U32.AND UP0, UPT, UR13, 0x1, UPT ;  /* 0x000000010d00788c */ /* 0x000fe2000bf04070 */
[----:B------:R1:W-:Y:S05]  /*4250*/  @P0 SYNCS.ARRIVE.TRANS64.RED.A1T0 RZ, [R229+URZ], RZ ;  /* 0x000000ffe5ff09a7 */ /* 0x0003ea000810043f */
[----:B------:R-:W-:-:S13]  /*4260*/  PLOP3.LUT P0, PT, PT, PT, UP0, 0x80, 0x0 ;  /* 0x000000000000781c */ /* 0x000fda0003f0f008 */
[----:B-1----:R-:W-:Y:S05]  /*4270*/  @P0 BRA `(.L_x_30) ;  /* 0x0000000000040947 */ /* 0x002fea0003800000 */
[----:B------:R-:W-:Y:S01]  /*4280*/  BPT.TRAP 0x1 ;  /* 0x000000040000795c */ /* 0x000fe20000300000 */
.L_x_30:
[----:B------:R-:W-:Y:S02]  /*4290*/  UISETP.GT.AND UP2, UPT, UR24, 0x1, UPT ;  /* 0x000000011800788c */ /* 0x000fe4000bf44270 */
[----:B------:R-:W-:Y:S02]  /*42a0*/  UIADD3 UR16, UR16, 0x1, URZ ;  /* 0x0000000110107890 */ /* 0x000fe4000fffe03f */
[----:B------:R-:W-:Y:S02]  /*42b0*/  UIADD3 UR25, UR25, 0x1, URZ ;  /* 0x0000000119197890 */ /* 0x000fe4000fffe03f */
[----:B------:R-:W-:Y:S01]  /*42c0*/  PLOP3.LUT P0, PT, PT, PT, UP2, 0x80, 0x0 ;  /* 0x000000000000781c */ /* 0x000fe20003f0f028 */
[----:B------:R-:W-:Y:S02]  /*42d0*/  UISETP.NE.AND UP0, UPT, UR16, 0x4, UPT ;  /* 0x000000041000788c */ /* 0x000fe4000bf05270 */
[----:B------:R-:W-:Y:S02]  /*42e0*/  UIADD3 UR9, UR24, -0x1, URZ ;  /* 0xffffffff18097890 */ /* 0x000fe4000fffe03f */
[----:B------:R-:W-:-:S02]  /*42f0*/  USEL UR8, URZ, 0x1, UP0 ;  /* 0x000000013f087887 */ /* 0x000fc40008000000 */
[----:B------:R-:W-:Y:S02]  /*4300*/  UISETP.NE.AND UP1, UPT, UR25, 0x4, UPT ;  /* 0x000000041900788c */ /* 0x000fe4000bf25270 */
[----:B------:R-:W-:Y:S02]  /*4310*/  ULOP3.LUT UR17, UR17, UR8, URZ, 0x3c, !UPT ;  /* 0x0000000811117292 */ /* 0x000fe4000f8e3c3f */
[----:B------:R-:W-:Y:S02]  /*4320*/  USEL UR16, UR16, URZ, UP0 ;  /* 0x0000003f10107287 */ /* 0x000fe40008000000 */
[----:B------:R-:W-:Y:S01]  /*4330*/  USEL UR25, UR25, URZ, UP1 ;  /* 0x0000003f19197287 */ /* 0x000fe20008800000 */
[----:B------:R-:W-:Y:S01]  /*4340*/  UMOV UR8, 0x1 ;  /* 0x0000000100087882 */ /* 0x000fe20000000000 */
[----:B------:R-:W-:Y:S01]  /*4350*/  UMOV UR24, UR9 ;  /* 0x0000000900187c82 */ /* 0x000fe20008000000 */
[----:B------:R-:W-:Y:S09]  /*4360*/  @P0 BRA `(.L_x_31) ;  /* 0xffffffec00300947 */ /* 0x000ff2000383ffff */
.L_x_23:
[----:B------:R-:W-:-:S04]  /*4370*/  UISETP.NE.AND UP0, UPT, UR6, URZ, UPT ;  /* 0x0000003f0600728c */ /* 0x000fc8000bf05270 */
[----:B------:R-:W-:-:S06]  /*4380*/  USEL UR6, URZ, 0x1, !UP0 ;  /* 0x000000013f067887 */ /* 0x000fcc000c000000 */
[----:B------:R-:W-:-:S13]  /*4390*/  ISETP.NE.AND P0, PT, RZ, UR6, PT ;  /* 0x00000006ff007c0c */ /* 0x000fda000bf05270 */
[----:B------:R-:W-:Y:S05]  /*43a0*/  @!P0 BRA `(.L_x_32) ;  /* 0x0000000c00c48947 */ /* 0x000fea0003800000 */
[----:B------:R-:W-:Y:S02]  /*43b0*/  WARPGROUP.DEPBAR.LE gsb0, 0x0 ;  /* 0x00008000000079c5 */ /* 0x000fe40000010000 */
[----:B-----5:R-:W-:Y:S01]  /*43c0*/  FADD R227, R25, R227 ;  /* 0x000000e319e37221 */ /* 0x020fe20000000000 */
[----:B------:R-:W-:-:S04]  /*43d0*/  FADD R228, R24, R228 ;  /* 0x000000e418e47221 */ /* 0x000fc80000000000 */
[----:B------:R1:W-:Y:S04]  /*43e0*/  STL [R1+0x88], R227 ;  /* 0x000088e301007387 */ /* 0x0003e80000100800 */
[----:B-1----:R-:W2:Y:S04]  /*43f0*/  LDL.LU R227, [R1+0x6c] ;  /* 0x00006c0001e37983 */ /* 0x002ea80000300800 */
[----:B--2---:R1:W-:Y:S04]  /*4400*/  STL [R1+0x8c], R227 ;  /* 0x00008ce301007387 */ /* 0x0043e80000100800 */
        /* <DEDUP_REMOVED lines=52> */
[----:B-1----:R-:W2:Y:S01]  /*4750*/  LDL.LU R227, [R1] ;  /* 0x0000000001e37983 */ /* 0x002ea20000300800 */
[----:B------:R-:W-:Y:S01]  /*4760*/  FADD R226, R26, R226 ;  /* 0x000000e21ae27221 */ /* 0x000fe20000000000 */
        /* <DEDUP_REMOVED lines=97> */
[----:B--2---:R-:W-:-:S05]  /*4d80*/  FADD R227, R124, R227 ;  /* 0x000000e37ce37221 */ /* 0x004fca0000000000 */
[----:B------:R1:W-:Y:S04]  /*4d90*/  STL [R1], R227 ;  /* 0x000000e301007387 */ /* 0x0003e80000100800 */
[----:B-1----:R-:W2:Y:S02]  /*4da0*/  LDL.LU R227, [R1+0xf4] ;  /* 0x0000f40001e37983 */ /* 0x002ea40000300800 */
[----:B--2---:R-:W-:-:S05]  /*4db0*/  FADD R227, R125, R227 ;  /* 0x000000e37de37221 */ /* 0x004fca0000000000 */
[----:B------:R1:W-:Y:S04]  /*4dc0*/  STL [R1+0x4], R227 ;  /* 0x000004e301007387 */ /* 0x0003e80000100800 */
        /* <DEDUP_REMOVED lines=78> */
[----:B-1----:R1:W5:Y:S02]  /*52b0*/  LDL.LU R227, [R1+0x88] ;  /* 0x0000880001e37983 */ /* 0x0023640000300800 */
.L_x_32:
[----:B------:R-:W-:Y:S02]  /*52c0*/  WARPGROUP.DEPBAR.LE gsb0, 0x0 ;  /* 0x00008000000079c5 */ /* 0x000fe40000010000 */
[----:B------:R-:W2:Y:S02]  /*52d0*/  LDC R24, c[0x0][0x28c] ;  /* 0x0000a300ff187b82 */ /* 0x000ea40000000800 */
[----:B--2---:R-:W-:-:S13]  /*52e0*/  ISETP.GE.AND P0, PT, R24, 0x1, PT ;  /* 0x000000011800780c */ /* 0x004fda0003f06270 */
[----:B------:R-:W-:Y:S05]  /*52f0*/  @!P0 BRA `(.L_x_33) ;  /* 0x0000000000688947 */ /* 0x000fea0003800000 */
[----:B------:R-:W-:-:S06]  /*5300*/  UISETP.NE.AND UP0, UPT, UR23, 0x3, UPT ;  /* 0x000000031700788c */ /* 0x000fcc000bf05270 */
[----:B------:R-:W-:-:S13]  /*5310*/  PLOP3.LUT P0, PT, PT, PT, UP0, 0x80, 0x0 ;  /* 0x000000000000781c */ /* 0x000fda0003f0f008 */
[----:B------:R-:W-:Y:S05]  /*5320*/  @!P0 BRA `(.L_x_34) ;  /* 0x0000000000048947 */ /* 0x000fea0003800000 */
[----:B------:R-:W-:Y:S01]  /*5330*/  BPT.TRAP 0x1 ;  /* 0x000000040000795c */ /* 0x000fe20000300000 */
.L_x_34:
[----:B-----5:R2:W-:Y:S04]  /*5340*/  STL [R1+0x8c], R2 ;  /* 0x00008c0201007387 */ /* 0x0205e80000100800 */
[----:B--2---:R-:W2:Y:S04]  /*5350*/  LDL R2, [R1+0x70] ;  /* 0x0000700001027983 */ /* 0x004ea80000100800 */
[----:B------:R3:W-:Y:S04]  /*5360*/  STL [R1+0x88], R0 ;  /* 0x0000880001007387 */ /* 0x0007e80000100800 */
[----:B---3--:R-:W3:Y:S01]  /*5370*/  LDL R0, [R1+0x74] ;  /* 0x0000740001007983 */ /* 0x008ee20000100800 */
[----:B------:R-:W-:Y:S01]  /*5380*/  UISETP.LT.AND UP1, UPT, UR12, 0x1, UPT ;  /* 0x000000010c00788c */ /* 0x000fe2000bf21270 */
[----:B------:R-:W-:Y:S01]  /*5390*/  IMAD.U32 R25, RZ, RZ, UR14 ;  /* 0x0000000eff197e24 */ /* 0x000fe2000f8e00ff */
[----:B--2---:R-:W-:-:S02]  /*53a0*/  ISETP.NE.AND P0, PT, R2, RZ, PT ;  /* 0x000000ff0200720c */ /* 0x004fc40003f05270 */
[----:B------:R2:W5:Y:S11]  /*53b0*/  LDL.LU R2, [R1+0x8c] ;  /* 0x00008c0001027983 */ /* 0x0005760000300800 */
[----:B------:R-:W-:-:S05]  /*53c0*/  VOTEU.ANY UP0, P0 ;  /* 0x00000000003f7886 */ /* 0x000fca0000000100 */
[----:B------:R-:W-:-:S04]  /*53d0*/  @UP0 USEL UR6, UR12, 0x1, UP1 ;  /* 0x000000010c060887 */ /* 0x000fc80008800000 */
[----:B------:R-:W-:-:S06]  /*53e0*/  @UP0 UIADD3 UR6, UR5, UR12, -UR6 ;  /* 0x0000000c05060290 */ /* 0x000fcc000fffe806 */
[----:B------:R-:W-:-:S04]  /*53f0*/  IMAD.U32 R24, RZ, RZ, UR6 ;  /* 0x00000006ff187e24 */ /* 0x000fc8000f8e00ff */
[----:B------:R-:W-:-:S05]  /*5400*/  @P0 IMAD.SHL.U32 R24, R24, 0x8, RZ ;  /* 0x0000000818180824 */ /* 0x000fca00078e00ff */
[----:B------:R-:W-:-:S04]  /*5410*/  @P0 LOP3.LUT R24, R24, 0x18, RZ, 0xc0, !PT ;  /* 0x0000001818180812 */ /* 0x000fc800078ec0ff */
[----:B------:R-:W-:-:S04]  /*5420*/  @P0 IADD3 R24, R25, 0x20, R24 ;  /* 0x0000002019180810 */ /* 0x000fc80007ffe018 */
[----:B---3--:R-:W-:Y:S02]  /*5430*/  @P0 PRMT R24, R0, 0x654, R24 ;  /* 0x0000065400180816 */ /* 0x008fe40000000018 */
[----:B------:R2:W5:Y:S01]  /*5440*/  LDL.LU R0, [R1+0x88] ;  /* 0x0000880001007983 */ /* 0x0005620000300800 */
[----:B------:R-:W-:Y:S01]  /*5450*/  UISETP.GT.U32.AND UP0, UPT, UR13, 0x1, UPT ;  /* 0x000000010d00788c */ /* 0x000fe2000bf04070 */
[----:B------:R2:W-:Y:S05]  /*5460*/  @P0 SYNCS.ARRIVE.TRANS64.RED.A1T0 RZ, [R24+URZ], RZ ;  /* 0x000000ff18ff09a7 */ /* 0x0005ea000810043f */
[----:B------:R-:W-:-:S13]  /*5470*/  PLOP3.LUT P0, PT, PT, PT, UP0, 0x80, 0x0 ;  /* 0x000000000000781c */ /* 0x000fda0003f0f008 */
[----:B--2---:R-:W-:Y:S05]  /*5480*/  @P0 BRA `(.L_x_33) ;  /* 0x0000000000040947 */ /* 0x004fea0003800000 */
[----:B------:R-:W-:Y:S01]  /*5490*/  BPT.TRAP 0x1 ;  /* 0x000000040000795c */ /* 0x000fe20000300000 */
.L_x_33:
[----:B------:R-:W-:Y:S01]  /*54a0*/  STL [R1+0x90], R3 ;  /* 0x0000900301007387 */ /* 0x000fe20000100800 */
[----:B------:R-:W2:Y:S01]  /*54b0*/  LDC R28, c[0x0][0x288] ;  /* 0x0000a200ff1c7b82 */ /* 0x000ea20000000800 */
[----:B------:R-:W-:Y:S02]  /*54c0*/  ULDC UR6, c[0x0][0x284] ;  /* 0x0000a10000067ab9 */ /* 0x000fe40000000800 */
[----:B-----5:R3:W-:Y:S04]  /*54d0*/  STL [R1+0x8c], R2 ;  /* 0x00008c0201007387 */ /* 0x0207e80000100800 */
[----:B---3--:R-:W3:Y:S04]  /*54e0*/  LDL.LU R2, [R1+0x84] ;  /* 0x0000840001027983 */ /* 0x008ee80000300800 */
[----:B------:R4:W-:Y:S01]  /*54f0*/  STL [R1+0x88], R0 ;  /* 0x0000880001007387 */ /* 0x0009e20000100800 */
[----:B------:R-:W0:Y:S03]  /*5500*/  S2R R3, SR_TID.X ;  /* 0x0000000000037919 */ /* 0x000e260000002100 */
[----:B----4-:R-:W4:Y:S01]  /*5510*/  LDL.LU R0, [R1+0x80] ;  /* 0x0000800001007983 */ /* 0x010f220000300800 */
[----:B0-----:R-:W-:-:S02]  /*5520*/  SHF.R.U32.HI R24, RZ, 0x2, R3 ;  /* 0x00000002ff187819 */ /* 0x001fc40000011603 */
[----:B------:R-:W-:Y:S02]  /*5530*/  LOP3.LUT R26, R3, 0x60, RZ, 0xc0, !PT ;  /* 0x00000060031a7812 */ /* 0x000fe400078ec0ff */
[----:B------:R-:W-:Y:S02]  /*5540*/  SHF.R.U32.HI R27, RZ, 0x7, R3 ;  /* 0x00000007ff1b7819 */ /* 0x000fe40000011603 */
[----:B------:R-:W-:Y:S02]  /*5550*/  LOP3.LUT R25, R24, 0x7, RZ, 0xc0, !PT ;  /* 0x0000000718197812 */ /* 0x000fe400078ec0ff */
[----:B------:R-:W-:Y:S02]  /*5560*/  SHF.R.U32.HI R26, RZ, 0x1, R26 ;  /* 0x00000001ff1a7819 */ /* 0x000fe4000001161a */
[----:B------:R-:W-:Y:S02]  /*5570*/  LOP3.LUT R24, R27, 0x1, RZ, 0xc0, !PT ;  /* 0x000000011b187812 */ /* 0x000fe400078ec0ff */
[----:B------:R-:W-:-:S03]  /*5580*/  IADD3 R27, RZ, -R26, -R25 ;  /* 0x8000001aff1b7210 */ /* 0x000fc60007ffe819 */
[C---:B------:R-:W-:Y:S02]  /*5590*/  IMAD.SHL.U32 R30, R24.reuse, 0x40, RZ ;  /* 0x00000040181e7824 */ /* 0x040fe400078e00ff */
[----:B------:R-:W-:Y:S01]  /*55a0*/  IMAD R29, R24, -0x40, R27 ;  /* 0xffffffc0181d7824 */ /* 0x000fe200078e021b */
[C---:B------:R-:W-:Y:S01]  /*55b0*/  LOP3.LUT R24, R3.reuse, 0x3, RZ, 0xc0, !PT ;  /* 0x0000000303187812 */ /* 0x040fe200078ec0ff */
[----:B------:R-:W-:Y:S01]  /*55c0*/  IMAD.SHL.U32 R27, R3, 0x2, RZ ;  /* 0x00000002031b7824 */ /* 0x000fe200078e00ff */
[----:B------:R-:W-:Y:S01]  /*55d0*/  LOP3.LUT R25, R30, 0x40, R25, 0xe2, !PT ;  /* 0x000000401e197812 */ /* 0x000fe200078ee219 */
[----:B------:R0:W5:Y:S03]  /*55e0*/  LDL.LU R3, [R1+0x90] ;  /* 0x0000900001037983 */ /* 0x0001660000300800 */
[----:B------:R-:W-:Y:S01]  /*55f0*/  LOP3.LUT R27, R27, 0x6, RZ, 0xc0, !PT ;  /* 0x000000061b1b7812 */ /* 0x000fe200078ec0ff */
[----:B--2---:R-:W-:-:S02]  /*5600*/  IMAD R24, R24, -0x2, R28 ;  /* 0xfffffffe18187824 */ /* 0x004fc400078e021c */
[C---:B---3--:R-:W-:Y:S02]  /*5610*/  IMAD.SHL.U32 R30, R2.reuse, 0x80, RZ ;  /* 0x00000080021e7824 */ /* 0x048fe400078e00ff */
[----:B------:R-:W-:Y:S02]  /*5620*/  IMAD.WIDE R32, R2, 0x80, RZ ;  /* 0x0000008002207825 */ /* 0x000fe400078e02ff */
[----:B------:R0:W5:Y:S02]  /*5630*/  LDL.LU R2, [R1+0x8c] ;  /* 0x00008c0001027983 */ /* 0x0001640000300800 */
[----:B----4-:R-:W-:-:S05]  /*5640*/  IMAD.SHL.U32 R35, R0, 0x100, RZ ;  /* 0x0000010000237824 */ /* 0x010fca00078e00ff */
[----:B------:R-:W-:Y:S02]  /*5650*/  ISETP.GE.AND P0, PT, R35, R28, PT ;  /* 0x0000001c2300720c */ /* 0x000fe40003f06270 */
[----:B------:R-:W-:Y:S02]  /*5660*/  PRMT R28, R27, 0x6540, R0 ;  /* 0x000065401b1c7816 */ /* 0x000fe40000000000 */
[----:B------:R0:W5:Y:S01]  /*5670*/  LDL.LU R0, [R1+0x88] ;  /* 0x0000880001007983 */ /* 0x0001620000300800 */
[C---:B------:R-:W-:Y:S02]  /*5680*/  ISETP.GE.OR P0, PT, R30.reuse, UR6, P0 ;  /* 0x000000061e007c0c */ /* 0x040fe40008706670 */
[----:B------:R-:W-:Y:S01]  /*5690*/  IADD3 R38, -R30, UR6, R29 ;  /* 0x000000061e267c10 */ /* 0x000fe2000fffe11d */
[----:B------:R-:W-:Y:S01]  /*56a0*/  IMAD.IADD R35, R24, 0x1, -R35 ;  /* 0x0000000118237824 */ /* 0x000fe200078e0a23 */
[----:B------:R-:W-:Y:S01]  /*56b0*/  LOP3.LUT R39, R32, R25, R26, 0xfe, !PT ;  /* 0x0000001920277212 */ /* 0x000fe200078efe1a */
[----:B------:R-:W-:-:S08]  /*56c0*/  IMAD.MOV.U32 R34, RZ, RZ, -0x1 ;  /* 0xffffffffff227424 */ /* 0x000fd000078e00ff */
[----:B0-----:R-:W-:Y:S05]  /*56d0*/  @P0 BRA `(.L_x_35) ;  /* 0x0000008c00ac0947 */ /* 0x001fea0003800000 */
[----:B------:R-:W0:Y:S01]  /*56e0*/  LDC.64 R26, c[0x0][0x5c8] ;  /* 0x00017200ff1a7b82 */ /* 0x000e220000000a00 */
[----:B------:R-:W-:Y:S01]  /*56f0*/  USHF.R.S32.HI UR7, URZ, 0x1f, UR22 ;  /* 0x0000001f3f077899 */ /* 0x000fe20008011416 */
[--C-:B------:R-:W-:Y:S01]  /*5700*/  SHF.R.S32.HI R29, RZ, 0x1f, R28.reuse ;  /* 0x0000001fff1d7819 */ /* 0x100fe2000001141c */
[----:B------:R-:W-:Y:S01]  /*5710*/  ULDC.64 UR8, c[0x0][0x5d0] ;  /* 0x0001740000087ab9 */ /* 0x000fe20000000a00 */
[----:B------:R-:W-:Y:S01]  /*5720*/  BSSY B0, `(.L_x_35) ;  /* 0x00008e6000007945 */ /* 0x000fe20003800000 */
[----:B------:R-:W-:Y:S02]  /*5730*/  UIMAD UR6, UR7, UR8, URZ ;  /* 0x00000008070672a4 */ /* 0x000fe4000f8e023f */
[----:B------:R-:W-:Y:S02]  /*5740*/  IMAD.U32 R25, RZ, RZ, UR8 ;  /* 0x00000008ff197e24 */ /* 0x000fe4000f8e00ff */
[----:B------:R-:W-:Y:S02]  /*5750*/  UIMAD UR6, UR22, UR9, UR6 ;  /* 0x00000009160672a4 */ /* 0x000fe4000f8e0206 */
[----:B------:R-:W-:Y:S01]  /*5760*/  IMAD.WIDE.U32 R24, R25, UR22, R28 ;  /* 0x0000001619187c25 */ /* 0x000fe2000f8e001c */
[----:B------:R-:W-:-:S03]  /*5770*/  ULDC.64 UR8, c[0x0][0x5c0] ;  /* 0x0001700000087ab9 */ /* 0x000fc60000000a00 */
[----:B------:R-:W-:Y:S02]  /*5780*/  VIADD R25, R25, UR6 ;  /* 0x0000000619197c36 */ /* 0x000fe40008000000 */
[-C--:B0-----:R-:W-:Y:S02]  /*5790*/  IMAD R30, R33, R26.reuse, RZ ;  /* 0x0000001a211e7224 */ /* 0x081fe400078e02ff */
[----:B------:R-:W-:-:S04]  /*57a0*/  IMAD.WIDE.U32 R24, R39, R26, R24 ;  /* 0x0000001a27187225 */ /* 0x000fc800078e0018 */
[----:B------:R-:W-:-:S04]  /*57b0*/  IMAD R31, R39, R27, R30 ;  /* 0x0000001b271f7224 */ /* 0x000fc800078e021e */
[----:B------:R-:W-:Y:S01]  /*57c0*/  IMAD.IADD R30, R25, 0x1, R31 ;  /* 0x00000001191e7824 */ /* 0x000fe200078e021f */
[----:B------:R-:W-:Y:S02]  /*57d0*/  LEA R25, P0, R26, R24, 0x3 ;  /* 0x000000181a197211 */ /* 0x000fe400078018ff */
[----:B------:R-:W-:Y:S02]  /*57e0*/  IADD3 R24, P1, R24, UR8, RZ ;  /* 0x0000000818187c10 */ /* 0x000fe4000ff3e0ff */
[----:B------:R-:W-:Y:S02]  /*57f0*/  LEA.HI.X R27, R26, R30, R27, 0x3, P0 ;  /* 0x0000001e1a1b7211 */ /* 0x000fe400000f1c1b */
[----:B------:R-:W-:Y:S02]  /*5800*/  FSETP.NEU.AND P0, PT, RZ, UR21, PT ;  /* 0x00000015ff007c0b */ /* 0x000fe4000bf0d000 */
[----:B------:R-:W-:Y:S02]  /*5810*/  IADD3 R26, P3, R25, UR8, RZ ;  /* 0x00000008191a7c10 */ /* 0x000fe4000ff7e0ff */
[----:B------:R-:W-:-:S02]  /*5820*/  IADD3.X R25, R30, UR9, RZ, P1, !PT ;  /* 0x000000091e197c10 */ /* 0x000fc40008ffe4ff */
[----:B------:R-:W-:-:S07]  /*5830*/  IADD3.X R27, R27, UR9, RZ, P3, !PT ;  /* 0x000000091b1b7c10 */ /* 0x000fce0009ffe4ff */
[----:B------:R-:W-:Y:S05]  /*5840*/  @!P0 BRA `(.L_x_36) ;  /* 0x0000006800d48947 */ /* 0x000fea0003800000 */
[----:B------:R-:W-:Y:S01]  /*5850*/  ULDC.64 UR8, c[0x0][0x5b8] ;  /* 0x00016e0000087ab9 */ /* 0x000fe20000000a00 */
[----:B------:R-:W-:Y:S01]  /*5860*/  ISETP.GE.AND P0, PT, R38, 0x1, PT ;  /* 0x000000012600780c */ /* 0x000fe20003f06270 */
[----:B------:R-:W-:Y:S02]  /*5870*/  UIMAD UR6, UR7, UR8, URZ ;  /* 0x00000008070672a4 */ /* 0x000fe4000f8e023f */
[----:B------:R-:W-:Y:S01]  /*5880*/  IMAD.U32 R31, RZ, RZ, UR8 ;  /* 0x00000008ff1f7e24 */ /* 0x000fe2000f8e00ff */
[----:B------:R-:W-:Y:S01]  /*5890*/  BSSY B1, `(.L_x_37) ;  /* 0x0000010000017945 */ /* 0x000fe20003800000 */
[----:B------:R-:W-:Y:S01]  /*58a0*/  ISETP.LT.OR P4, PT, R35, 0x1, !P0 ;  /* 0x000000012300780c */ /* 0x000fe20004781670 */
[----:B------:R-:W-:Y:S02]  /*58b0*/  UIMAD UR6, UR22, UR9, UR6 ;  /* 0x00000009160672a4 */ /* 0x000fe4000f8e0206 */
[----:B------:R-:W-:Y:S01]  /*58c0*/  IMAD.WIDE.U32 R28, R31, UR22, R28 ;  /* 0x000000161f1c7c25 */ /* 0x000fe2000f8e001c */
[----:B------:R-:W-:-:S03]  /*58d0*/  ULDC.64 UR8, c[0x0][0x5a8] ;  /* 0x00016a0000087ab9 */ /* 0x000fc60000000a00 */
[----:B------:R-:W-:Y:S02]  /*58e0*/  IMAD.MOV.U32 R30, RZ, RZ, R28 ;  /* 0x000000ffff1e7224 */ /* 0x000fe400078e001c */
[----:B------:R-:W-:Y:S01]  /*58f0*/  VIADD R31, R29, UR6 ;  /* 0x000000061d1f7c36 */ /* 0x000fe20008000000 */
[----:B------:R-:W-:Y:S02]  /*5900*/  ULDC.64 UR6, c[0x0][0x5b0] ;  /* 0x00016c0000067ab9 */ /* 0x000fe40000000a00 */
[----:B------:R-:W-:Y:S02]  /*5910*/  IMAD R36, R33, UR6, RZ ;  /* 0x0000000621247c24 */ /* 0x000fe4000f8e02ff */
[----:B------:R-:W-:-:S04]  /*5920*/  IMAD.WIDE.U32 R28, R39, UR6, R30 ;  /* 0x00000006271c7c25 */ /* 0x000fc8000f8e001e */
[--C-:B------:R-:W-:Y:S01]  /*5930*/  IMAD R37, R39, UR7, R36.reuse ;  /* 0x0000000727257c24 */ /* 0x100fe2000f8e0224 */
[----:B------:R-:W-:Y:S02]  /*5940*/  IADD3 R28, P1, R28, UR8, RZ ;  /* 0x000000081c1c7c10 */ /* 0x000fe4000ff3e0ff */
[----:B------:R-:W-:Y:S02]  /*5950*/  PRMT R36, RZ, 0x7610, R36 ;  /* 0x00007610ff247816 */ /* 0x000fe40000000024 */
[----:B------:R-:W-:Y:S01]  /*5960*/  IADD3.X R29, R29, UR9, R37, P1, !PT ;  /* 0x000000091d1d7c10 */ /* 0x000fe20008ffe425 */
[----:B------:R-:W-:Y:S08]  /*5970*/  @P4 BRA `(.L_x_38) ;  /* 0x0000000000044947 */ /* 0x000ff00003800000 */
[----:B------:R0:W5:Y:S02]  /*5980*/  LDG.E.U8 R36, desc[UR18][R28.64] ;  /* 0x000000121c247981 */ /* 0x000164000c1e1100 */
.L_x_38:
[----:B------:R-:W-:Y:S05]  /*5990*/  BSYNC B1 ;  /* 0x0000000000017941 */ /* 0x000fea0003800000 */
.L_x_37:
[----:B-----5:R-:W-:Y:S01]  /*59a0*/  LOP3.LUT R36, R36, 0xff, RZ, 0xc0, !PT ;  /* 0x000000ff24247812 */ /* 0x020fe200078ec0ff */
[----:B------:R-:W-:Y:S01]  /*59b0*/  BSSY B1, `(.L_x_39) ;  /* 0x000000b000017945 */ /* 0x000fe20003800000 */
[----:B------:R-:W-:Y:S02]  /*59c0*/  ISETP.LT.OR P3, PT, R35, 0x2, !P0 ;  /* 0x000000022300780c */ /* 0x000fe40004761670 */
[----:B------:R-:W-:-:S05]  /*59d0*/  F2FP.F16.E4M3.UNPACK_B R36, R36 ;  /* 0x00000024ff24723e */ /* 0x000fca00020006ff */
[----:B------:R-:W-:-:S05]  /*59e0*/  HADD2.F32 R36, -RZ, R36.H0_H0 ;  /* 0x20000024ff247230 */ /* 0x000fca0000004100 */
[----:B------:R-:W-:Y:S01]  /*59f0*/  FMUL R37, R36, UR21 ;  /* 0x0000001524257c20 */ /* 0x000fe20008400000 */
[----:B------:R-:W-:-:S03]  /*5a00*/  PRMT R36, RZ, 0x7610, R36 ;  /* 0x00007610ff247816 */ /* 0x000fc60000000024 */
[----:B------:R-:W-:-:S05]  /*5a10*/  FFMA R37, R228, UR20, R37 ;  /* 0x00000014e4257c23 */ /* 0x000fca0008000025 */
[----:B------:R-:W-:-:S05]  /*5a20*/  F2FP.SATFINITE.E4M3.F32.PACK_AB_MERGE_C R37, RZ, R37, RZ ;  /* 0x00000025ff25723e */ /* 0x000fca00048070ff */
[----:B------:R2:W-:Y:S01]  /*5a30*/  @!P4 STG.E.U8 desc[UR18][R24.64], R37 ;  /* 0x000000251800c986 */ /* 0x0005e2000c101112 */
[----:B------:R-:W-:Y:S05]  /*5a40*/  @P3 BRA `(.L_x_40) ;  /* 0x0000000000043947 */ /* 0x000fea0003800000 */
[----:B------:R3:W5:Y:S02]  /*5a50*/  LDG.E.U8 R36, desc[UR18][R28.64+0x1] ;  /* 0x000001121c247981 */ /* 0x000764000c1e1100 */
.L_x_40:
[----:B------:R-:W-:Y:S05]  /*5a60*/  BSYNC B1 ;  /* 0x0000000000017941 */ /* 0x000fea0003800000 */
.L_x_39:
[----:B-----5:R-:W-:Y:S01]  /*5a70*/  LOP3.LUT R36, R36, 0xff, RZ, 0xc0, !PT ;  /* 0x000000ff24247812 */ /* 0x020fe200078ec0ff */
[----:B------:R-:W-:Y:S01]  /*5a80*/  BSSY B1, `(.L_x_41) ;  /* 0x0000013000017945 */ /* 0x000fe20003800000 */
[----:B--2---:R-:W-:Y:S02]  /*5a90*/  IADD3 R37, P1, R39, 0x8, RZ ;  /* 0x0000000827257810 */ /* 0x004fe40007f3e0ff */
[----:B------:R-:W-:-:S03]  /*5aa0*/  F2FP.F16.E4M3.UNPACK_B R36, R36 ;  /* 0x00000024ff24723e */ /* 0x000fc600020006ff */
[----:B------:R-:W-:Y:S01]  /*5ab0*/  IMAD.X R32, RZ, RZ, R33, P1 ;  /* 0x000000ffff207224 */ /* 0x000fe200008e0621 */
[----:B------:R-:W-:Y:S01]  /*5ac0*/  ISETP.GE.AND P1, PT, R38, 0x9, PT ;  /* 0x000000092600780c */ /* 0x000fe20003f26270 */
[----:B------:R-:W-:Y:S02]  /*5ad0*/  HADD2.F32 R36, -RZ, R36.H0_H0 ;  /* 0x20000024ff247230 */ /* 0x000fe40000004100 */
[----:B------:R-:W-:Y:S01]  /*5ae0*/  IMAD R32, R32, UR6, RZ ;  /* 0x0000000620207c24 */ /* 0x000fe2000f8e02ff */
[----:B------:R-:W-:Y:S01]  /*5af0*/  ISETP.LT.OR P5, PT, R35, 0x1, !P1 ;  /* 0x000000012300780c */ /* 0x000fe20004fa1670 */
[----:B------:R-:W-:-:S04]  /*5b00*/  IMAD.WIDE.U32 R30, R37, UR6, R30 ;  /* 0x00000006251e7c25 */ /* 0x000fc8000f8e001e */
[----:B------:R-:W-:Y:S01]  /*5b10*/  FMUL R36, R36, UR21 ;  /* 0x0000001524247c20 */ /* 0x000fe20008400000 */
[----:B------:R-:W-:-:S03]  /*5b20*/  IMAD R37, R37, UR7, R32 ;  /* 0x0000000725257c24 */ /* 0x000fc6000f8e0220 */
[----:B------:R-:W-:Y:S01]  /*5b30*/  FFMA R36, R227, UR20, R36 ;  /* 0x00000014e3247c23 */ /* 0x000fe20008000024 */
[----:B------:R-:W-:Y:S02]  /*5b40*/  IADD3 R30, P4, R30, UR8, RZ ;  /* 0x000000081e1e7c10 */ /* 0x000fe4000ff9e0ff */
[----:B------:R-:W-:Y:S02]  /*5b50*/  PRMT R32, RZ, 0x7610, R32 ;  /* 0x00007610ff207816 */ /* 0x000fe40000000020 */
[----:B------:R-:W-:Y:S02]  /*5b60*/  F2FP.SATFINITE.E4M3.F32.PACK_AB_MERGE_C R33, RZ, R36, RZ ;  /* 0x00000024ff21723e */ /* 0x000fe400048070ff */
[----:B------:R-:W-:-:S03]  /*5b70*/  IADD3.X R31, R31, UR9, R37, P4, !PT ;  /* 0x000000091f1f7c10 */ /* 0x000fc6000a7fe425 */
[----:B------:R2:W-:Y:S01]  /*5b80*/  @!P3 STG.E.U8 desc[UR18][R24.64+0x1], R33 ;  /* 0x000001211800b986 */ /* 0x0005e2000c101112 */
[----:B------:R-:W-:Y:S05]  /*5b90*/  @P5 BRA `(.L_x_42) ;  /* 0x0000000000045947 */ /* 0x000fea0003800000 */
[----:B------:R4:W5:Y:S02]  /*5ba0*/  LDG.E.U8 R32, desc[UR18][R30.64] ;  /* 0x000000121e207981 */ /* 0x000964000c1e1100 */
.L_x_42:
[----:B------:R-:W-:Y:S05]  /*5bb0*/  BSYNC B1 ;  /* 0x0000000000017941 */ /* 0x000fea0003800000 */
.L_x_41:
[----:B-----5:R-:W-:Y:S01]  /*5bc0*/  LOP3.LUT R32, R32, 0xff, RZ, 0xc0, !PT ;  /* 0x000000ff20207812 */ /* 0x020fe200078ec0ff */
[----:B------:R-:W-:Y:S01]  /*5bd0*/  BSSY B1, `(.L_x_43) ;  /* 0x000000b000017945 */ /* 0x000fe20003800000 */
[----:B------:R-:W-:Y:S02]  /*5be0*/  ISETP.LT.OR P3, PT, R35, 0x2, !P1 ;  /* 0x000000022300780c */ /* 0x000fe40004f61670 */
[----:B------:R-:W-:-:S05]  /*5bf0*/  F2FP.F16.E4M3.UNPACK_B R32, R32 ;  /* 0x00000020ff20723e */ /* 0x000fca00020006ff */
[----:B------:R-:W-:-:S05]  /*5c00*/  HADD2.F32 R32, -RZ, R32.H0_H0 ;  /* 0x20000020ff207230 */ /* 0x000fca0000004100 */
[----:B--2---:R-:W-:Y:S01]  /*5c10*/  FMUL R33, R32, UR21 ;  /* 0x0000001520217c20 */ /* 0x004fe20008400000 */
[----:B------:R-:W-:-:S03]  /*5c20*/  PRMT R32, RZ, 0x7610, R32 ;  /* 0x00007610ff207816 */ /* 0x000fc60000000020 */
[----:B------:R-:W-:-:S05]  /*5c30*/  FFMA R33, R226, UR20, R33 ;  /* 0x00000014e2217c23 */ /* 0x000fca0008000021 */
[----:B------:R-:W-:-:S05]  /*5c40*/  F2FP.SATFINITE.E4M3.F32.PACK_AB_MERGE_C R33, RZ, R33, RZ ;  /* 0x00000021ff21723e */ /* 0x000fca00048070ff */
[----:B------:R2:W-:Y:S01]  /*5c50*/  @!P5 STG.E.U8 desc[UR18][R26.64], R33 ;  /* 0x000000211a00d986 */ /* 0x0005e2000c101112 */
[----:B------:R-:W-:Y:S05]  /*5c60*/  @P3 BRA `(.L_x_44) ;  /* 0x0000000000043947 */ /* 0x000fea0003800000 */
[----:B------:R0:W5:Y:S02]  /*5c70*/  LDG.E.U8 R32, desc[UR18][R30.64+0x1] ;  /* 0x000001121e207981 */ /* 0x000164000c1e1100 */
.L_x_44:
[----:B------:R-:W-:Y:S05]  /*5c80*/  BSYNC B1 ;  /* 0x0000000000017941 */ /* 0x000fea0003800000 */
.L_x_43:
[----:B-----5:R-:W-:Y:S01]  /*5c90*/  LOP3.LUT R32, R32, 0xff, RZ, 0xc0, !PT ;  /* 0x000000ff20207812 */ /* 0x020fe200078ec0ff */
[----:B------:R-:W-:Y:S01]  /*5ca0*/  BSSY B1, `(.L_x_45) ;  /* 0x000000b000017945 */ /* 0x000fe20003800000 */
[----:B------:R-:W-:Y:S02]  /*5cb0*/  ISETP.LT.OR P4, PT, R35, 0x9, !P0 ;  /* 0x000000092300780c */ /* 0x000fe40004781670 */
[----:B------:R-:W-:-:S05]  /*5cc0*/  F2FP.F16.E4M3.UNPACK_B R32, R32 ;  /* 0x00000020ff20723e */ /* 0x000fca00020006ff */
[----:B------:R-:W-:-:S05]  /*5cd0*/  HADD2.F32 R32, -RZ, R32.H0_H0 ;  /* 0x20000020ff207230 */ /* 0x000fca0000004100 */
[----:B------:R-:W-:-:S04]  /*5ce0*/  FMUL R32, R32, UR21 ;  /* 0x0000001520207c20 */ /* 0x000fc80008400000 */
[----:B------:R-:W-:-:S05]  /*5cf0*/  FFMA R32, R225, UR20, R32 ;  /* 0x00000014e1207c23 */ /* 0x000fca0008000020 */
[----:B--2---:R-:W-:Y:S02]  /*5d00*/  F2FP.SATFINITE.E4M3.F32.PACK_AB_MERGE_C R33, RZ, R32, RZ ;  /* 0x00000020ff21723e */ /* 0x004fe400048070ff */
[----:B------:R-:W-:-:S03]  /*5d10*/  PRMT R32, RZ, 0x7610, R32 ;  /* 0x00007610ff207816 */ /* 0x000fc60000000020 */
[----:B------:R2:W-:Y:S01]  /*5d20*/  @!P3 STG.E.U8 desc[UR18][R26.64+0x1], R33 ;  /* 0x000001211a00b986 */ /* 0x0005e2000c101112 */
[----:B------:R-:W-:Y:S05]  /*5d30*/  @P4 BRA `(.L_x_46) ;  /* 0x0000000000044947 */ /* 0x000fea0003800000 */
[----:B------:R0:W5:Y:S02]  /*5d40*/  LDG.E.U8 R32, desc[UR18][R28.64+0x8] ;  /* 0x000008121c207981 */ /* 0x000164000c1e1100 */
.L_x_46:
[----:B------:R-:W-:Y:S05]  /*5d50*/  BSYNC B1 ;  /* 0x0000000000017941 */ /* 0x000fea0003800000 */
.L_x_45:
        /* <DEDUP_REMOVED lines=12> */
.L_x_48:
[----:B------:R-:W-:Y:S05]  /*5e20*/  BSYNC B1 ;  /* 0x0000000000017941 */ /* 0x000fea0003800000 */
.L_x_47:
        /* <DEDUP_REMOVED lines=12> */
.L_x_50:
[----:B------:R-:W-:Y:S05]  /*5ef0*/  BSYNC B1 ;  /* 0x0000000000017941 */ /* 0x000fea0003800000 */
.L_x_49:
        /* <DEDUP_REMOVED lines=12> */
.L_x_52:
[----:B------:R-:W-:Y:S05]  /*5fc0*/  BSYNC B1 ;  /* 0x0000000000017941 */ /* 0x000fea0003800000 */
.L_x_51:
        /* <DEDUP_REMOVED lines=12> */
.L_x_54:
[----:B------:R-:W-:Y:S05]  /*6090*/  BSYNC B1 ;  /* 0x0000000000017941 */ /* 0x000fea0003800000 */
.L_x_53:
        /* <DEDUP_REMOVED lines=12> */
.L_x_56:
[----:B------:R-:W-:Y:S05]  /*6160*/  BSYNC B1 ;  /* 0x0000000000017941 */ /* 0x000fea0003800000 */
.L_x_55:
        /* <DEDUP_REMOVED lines=12> */
.L_x_58:
[----:B------:R-:W-:Y:S05]  /*6230*/  BSYNC B1 ;  /* 0x0000000000017941 */ /* 0x000fea0003800000 */
.L_x_57:
        /* <DEDUP_REMOVED lines=12> */
.L_x_60:
[----:B------:R-:W-:Y:S05]  /*6300*/  BSYNC B1 ;  /* 0x0000000000017941 */ /* 0x000fea0003800000 */
.L_x_59:
        /* <DEDUP_REMOVED lines=12> */
.L_x_62:
[----:B------:R-:W-:Y:S05]  /*63d0*/  BSYNC B1 ;  /* 0x0000000000017941 */ /* 0x000fea0003800000 */
.L_x_61:
        /* <DEDUP_REMOVED lines=12> */
.L_x_64:
[----:B------:R-:W-:Y:S05]  /*64a0*/  BSYNC B1 ;  /* 0x0000000000017941 */ /* 0x000fea0003800000 */
.L_x_63:
        /* <DEDUP_REMOVED lines=12> */
.L_x_66:
[----:B------:R-:W-:Y:S05]  /*6570*/  BSYNC B1 ;  /* 0x0000000000017941 */ /* 0x000fea0003800000 */
.L_x_65:
        /* <DEDUP_REMOVED lines=12> */
.L_x_68:
[----:B------:R-:W-:Y:S05]  /*6640*/  BSYNC B1 ;  /* 0x0000000000017941 */ /* 0x000fea0003800000 */
.L_x_67:
        /* <DEDUP_REMOVED lines=12> */
.L_x_70:
[----:B------:R-:W-:Y:S05]  /*6710*/  BSYNC B1 ;  /* 0x0000000000017941 */ /* 0x000fea0003800000 */
.L_x_69:
        /* <DEDUP_REMOVED lines=12> */
.L_x_72:
[----:B------:R-:W-:Y:S05]  /*67e0*/  BSYNC B1 ;  /* 0x0000000000017941 */ /* 0x000fea0003800000 */
.L_x_71:
        /* <DEDUP_REMOVED lines=12> */
.L_x_74:
[----:B------:R-:W-:Y:S05]  /*68b0*/  BSYNC B1 ;  /* 0x0000000000017941 */ /* 0x000fea0003800000 */
.L_x_73:
        /* <DEDUP_REMOVED lines=12> */
.L_x_76:
[----:B------:R-:W-:Y:S05]  /*6980*/  BSYNC B1 ;  /* 0x0000000000017941 */ /* 0x000fea0003800000 */
.L_x_75:
        /* <DEDUP_REMOVED lines=12> */
.L_x_78:
[----:B------:R-:W-:Y:S05]  /*6a50*/  BSYNC B1 ;  /* 0x0000000000017941 */ /* 0x000fea0003800000 */
.L_x_77:
        /* <DEDUP_REMOVED lines=12> */
.L_x_80:
[----:B------:R-:W-:Y:S05]  /*6b20*/  BSYNC B1 ;  /* 0x0000000000017941 */ /* 0x000fea0003800000 */
.L_x_79:
        /* <DEDUP_REMOVED lines=12> */
.L_x_82:
[----:B------:R-:W-:Y:S05]  /*6bf0*/  BSYNC B1 ;  /* 0x0000000000017941 */ /* 0x000fea0003800000 */
.L_x_81:
        /* <DEDUP_REMOVED lines=12> */
.L_x_84:
[----:B------:R-:W-:Y:S05]  /*6cc0*/  BSYNC B1 ;  /* 0x0000000000017941 */ /* 0x000fea0003800000 */
.L_x_83:
        /* <DEDUP_REMOVED lines=12> */
.L_x_86:
[----:B------:R-:W-:Y:S05]  /*6d90*/  BSYNC B1 ;  /* 0x0000000000017941 */ /* 0x000fea0003800000 */
.L_x_85:
        /* <DEDUP_REMOVED lines=12> */
.L_x_88:
[----:B------:R-:W-:Y:S05]  /*6e60*/  BSYNC B1 ;  /* 0x0000000000017941 */ /* 0x000fea0003800000 */
.L_x_87:
        /* <DEDUP_REMOVED lines=12> */
.L_x_90:
[----:B------:R-:W-:Y:S05]  /*6f30*/  BSYNC B1 ;  /* 0x0000000000017941 */ /* 0x000fea0003800000 */
.L_x_89:
        /* <DEDUP_REMOVED lines=12> */
.L_x_92:
[----:B------:R-:W-:Y:S05]  /*7000*/  BSYNC B1 ;  /* 0x0000000000017941 */ /* 0x000fea0003800000 */
.L_x_91:
        /* <DEDUP_REMOVED lines=12> */
.L_x_94:
[----:B------:R-:W-:Y:S05]  /*70d0*/  BSYNC B1 ;  /* 0x0000000000017941 */ /* 0x000fea0003800000 */
.L_x_93:
        /* <DEDUP_REMOVED lines=12> */
.L_x_96:
[----:B------:R-:W-:Y:S05]  /*71a0*/  BSYNC B1 ;  /* 0x0000000000017941 */ /* 0x000fea0003800000 */
.L_x_95:
        /* <DEDUP_REMOVED lines=12> */
.L_x_98:
[----:B------:R-:W-:Y:S05]  /*7270*/  BSYNC B1 ;  /* 0x0000000000017941 */ /* 0x000fea0003800000 */
.L_x_97:
        /* <DEDUP_REMOVED lines=12> */
.L_x_100:
[----:B------:R-:W-:Y:S05]  /*7340*/  BSYNC B1 ;  /* 0x0000000000017941 */ /* 0x000fea0003800000 */
.L_x_99:
        /* <DEDUP_REMOVED lines=12> */
.L_x_102:
[----:B------:R-:W-:Y:S05]  /*7410*/  BSYNC B1 ;  /* 0x0000000000017941 */ /* 0x000fea0003800000 */
.L_x_101:
        /* <DEDUP_REMOVED lines=12> */
.L_x_104:
[----:B------:R-:W-:Y:S05]  /*74e0*/  BSYNC B1 ;  /* 0x0000000000017941 */ /* 0x000fea0003800000 */
.L_x_103:
        /* <DEDUP_REMOVED lines=12> */
.L_x_106:
[----:B------:R-:W-:Y:S05]  /*75b0*/  BSYNC B1 ;  /* 0x0000000000017941 */ /* 0x000fea0003800000 */
.L_x_105:
        /* <DEDUP_REMOVED lines=12> */
.L_x_108:
[----:B------:R-:W-:Y:S05]  /*7680*/  BSYNC B1 ;  /* 0x0000000000017941 */ /* 0x000fea0003800000 */
.L_x_107:
        /* <DEDUP_REMOVED lines=12> */
.L_x_110:
[----:B------:R-:W-:Y:S05]  /*7750*/  BSYNC B1 ;  /* 0x0000000000017941 */ /* 0x000fea0003800000 */
.L_x_109:
        /* <DEDUP_REMOVED lines=12> */
.L_x_112:
[----:B------:R-:W-:Y:S05]  /*7820*/  BSYNC B1 ;  /* 0x0000000000017941 */ /* 0x000fea0003800000 */
.L_x_111:
        /* <DEDUP_REMOVED lines=12> */
.L_x_114:
[----:B------:R-:W-:Y:S05]  /*78f0*/  BSYNC B1 ;  /* 0x0000000000017941 */ /* 0x000fea0003800000 */
.L_x_113:
        /* <DEDUP_REMOVED lines=12> */
.L_x_116:
[----:B------:R-:W-:Y:S05]  /*79c0*/  BSYNC B1 ;  /* 0x0000000000017941 */ /* 0x000fea0003800000 */
.L_x_115:
        /* <DEDUP_REMOVED lines=12> */
.L_x_118:
[----:B------:R-:W-:Y:S05]  /*7a90*/  BSYNC B1 ;  /* 0x0000000000017941 */ /* 0x000fea0003800000 */
.L_x_117:
        /* <DEDUP_REMOVED lines=12> */
.L_x_120:
[----:B------:R-:W-:Y:S05]  /*7b60*/  BSYNC B1 ;  /* 0x0000000000017941 */ /* 0x000fea0003800000 */
.L_x_119:
        /* <DEDUP_REMOVED lines=12> */
.L_x_122:
[----:B------:R-:W-:Y:S05]  /*7c30*/  BSYNC B1 ;  /* 0x0000000000017941 */ /* 0x000fea0003800000 */
.L_x_121:
        /* <DEDUP_REMOVED lines=12> */
.L_x_124:
[----:B------:R-:W-:Y:S05]  /*7d00*/  BSYNC B1 ;  /* 0x0000000000017941 */ /* 0x000fea0003800000 */
.L_x_123:
        /* <DEDUP_REMOVED lines=12> */
.L_x_126:
[----:B------:R-:W-:Y:S05]  /*7dd0*/  BSYNC B1 ;  /* 0x0000000000017941 */ /* 0x000fea0003800000 */
.L_x_125:
        /* <DEDUP_REMOVED lines=12> */
.L_x_128:
[----:B------:R-:W-:Y:S05]  /*7ea0*/  BSYNC B1 ;  /* 0x0000000000017941 */ /* 0x000fea0003800000 */
.L_x_127:
        /* <DEDUP_REMOVED lines=12> */
.L_x_130:
[----:B------:R-:W-:Y:S05]  /*7f70*/  BSYNC B1 ;  /* 0x0000000000017941 */ /* 0x000fea0003800000 */
.L_x_129:
        /* <DEDUP_REMOVED lines=12> */
.L_x_132:
[----:B------:R-:W-:Y:S05]  /*8040*/  BSYNC B1 ;  /* 0x0000000000017941 */ /* 0x000fea0003800000 */
.L_x_131:
        /* <DEDUP_REMOVED lines=12> */
.L_x_134:
[----:B------:R-:W-:Y:S05]  /*8110*/  BSYNC B1 ;  /* 0x0000000000017941 */ /* 0x000fea0003800000 */
.L_x_133:
        /* <DEDUP_REMOVED lines=12> */
.L_x_136:
[----:B------:R-:W-:Y:S05]  /*81e0*/  BSYNC B1 ;  /* 0x0000000000017941 */ /* 0x000fea0003800000 */
.L_x_135:
        /* <DEDUP_REMOVED lines=12> */
.L_x_138:
[----:B------:R-:W-:Y:S05]  /*82b0*/  BSYNC B1 ;  /* 0x0000000000017941 */ /* 0x000fea0003800000 */
.L_x_137:
        /* <DEDUP_REMOVED lines=12> */
.L_x_140:
[----:B------:R-:W-:Y:S05]  /*8380*/  BSYNC B1 ;  /* 0x0000000000017941 */ /* 0x000fea0003800000 */
.L_x_139:
        /* <DEDUP_REMOVED lines=12> */
.L_x_142:
[----:B------:R-:W-:Y:S05]  /*8450*/  BSYNC B1 ;  /* 0x0000000000017941 */ /* 0x000fea0003800000 */
.L_x_141:
        /* <DEDUP_REMOVED lines=12> */
.L_x_144:
[----:B------:R-:W-:Y:S05]  /*8520*/  BSYNC B1 ;  /* 0x0000000000017941 */ /* 0x000fea0003800000 */
.L_x_143:
        /* <DEDUP_REMOVED lines=12> */
.L_x_146:
[----:B------:R-:W-:Y:S05]  /*85f0*/  BSYNC B1 ;  /* 0x0000000000017941 */ /* 0x000fea0003800000 */
.L_x_145:
        /* <DEDUP_REMOVED lines=12> */
.L_x_148:
[----:B------:R-:W-:Y:S05]  /*86c0*/  BSYNC B1 ;  /* 0x0000000000017941 */ /* 0x000fea0003800000 */
.L_x_147:
        /* <DEDUP_REMOVED lines=12> */
.L_x_150:
[----:B------:R-:W-:Y:S05]  /*8790*/  BSYNC B1 ;  /* 0x0000000000017941 */ /* 0x000fea0003800000 */
.L_x_149:
        /* <DEDUP_REMOVED lines=12> */
.L_x_152:
[----:B------:R-:W-:Y:S05]  /*8860*/  BSYNC B1 ;  /* 0x0000000000017941 */ /* 0x000fea0003800000 */
.L_x_151:
        /* <DEDUP_REMOVED lines=12> */
.L_x_154:
[----:B------:R-:W-:Y:S05]  /*8930*/  BSYNC B1 ;  /* 0x0000000000017941 */ /* 0x000fea0003800000 */
.L_x_153:
        /* <DEDUP_REMOVED lines=12> */
.L_x_156:
[----:B------:R-:W-:Y:S05]  /*8a00*/  BSYNC B1 ;  /* 0x0000000000017941 */ /* 0x000fea0003800000 */
.L_x_155:
        /* <DEDUP_REMOVED lines=12> */
.L_x_158:
[----:B------:R-:W-:Y:S05]  /*8ad0*/  BSYNC B1 ;  /* 0x0000000000017941 */ /* 0x000fea0003800000 */
.L_x_157:
        /* <DEDUP_REMOVED lines=12> */
.L_x_160:
[----:B------:R-:W-:Y:S05]  /*8ba0*/  BSYNC B1 ;  /* 0x0000000000017941 */ /* 0x000fea0003800000 */
.L_x_159:
        /* <DEDUP_REMOVED lines=12> */
.L_x_162:
[----:B------:R-:W-:Y:S05]  /*8c70*/  BSYNC B1 ;  /* 0x0000000000017941 */ /* 0x000fea0003800000 */
.L_x_161:
        /* <DEDUP_REMOVED lines=12> */
.L_x_164:
[----:B------:R-:W-:Y:S05]  /*8d40*/  BSYNC B1 ;  /* 0x0000000000017941 */ /* 0x000fea0003800000 */
.L_x_163:
        /* <DEDUP_REMOVED lines=12> */
.L_x_166:
[----:B------:R-:W-:Y:S05]  /*8e10*/  BSYNC B1 ;  /* 0x0000000000017941 */ /* 0x000fea0003800000 */
.L_x_165:
        /* <DEDUP_REMOVED lines=12> */
.L_x_168:
[----:B------:R-:W-:Y:S05]  /*8ee0*/  BSYNC B1 ;  /* 0x0000000000017941 */ /* 0x000fea0003800000 */
.L_x_167:
        /* <DEDUP_REMOVED lines=12> */
.L_x_170:
[----:B------:R-:W-:Y:S05]  /*8fb0*/  BSYNC B1 ;  /* 0x0000000000017941 */ /* 0x000fea0003800000 */
.L_x_169:
        /* <DEDUP_REMOVED lines=12> */
.L_x_172:
[----:B------:R-:W-:Y:S05]  /*9080*/  BSYNC B1 ;  /* 0x0000000000017941 */ /* 0x000fea0003800000 */
.L_x_171:
        /* <DEDUP_REMOVED lines=12> */
.L_x_174:
[----:B------:R-:W-:Y:S05]  /*9150*/  BSYNC B1 ;  /* 0x0000000000017941 */ /* 0x000fea0003800000 */
.L_x_173:
        /* <DEDUP_REMOVED lines=12> */
.L_x_176:
[----:B------:R-:W-:Y:S05]  /*9220*/  BSYNC B1 ;  /* 0x0000000000017941 */ /* 0x000fea0003800000 */
.L_x_175:
        /* <DEDUP_REMOVED lines=12> */
.L_x_178:
[----:B------:R-:W-:Y:S05]  /*92f0*/  BSYNC B1 ;  /* 0x0000000000017941 */ /* 0x000fea0003800000 */
.L_x_177:
        /* <DEDUP_REMOVED lines=12> */
.L_x_180:
[----:B------:R-:W-:Y:S05]  /*93c0*/  BSYNC B1 ;  /* 0x0000000000017941 */ /* 0x000fea0003800000 */
.L_x_179:
        /* <DEDUP_REMOVED lines=12> */
.L_x_182:
[----:B------:R-:W-:Y:S05]  /*9490*/  BSYNC B1 ;  /* 0x0000000000017941 */ /* 0x000fea0003800000 */
.L_x_181:
        /* <DEDUP_REMOVED lines=12> */
.L_x_184:
[----:B------:R-:W-:Y:S05]  /*9560*/  BSYNC B1 ;  /* 0x0000000000017941 */ /* 0x000fea0003800000 */
.L_x_183:
        /* <DEDUP_REMOVED lines=12> */
.L_x_186:
[----:B------:R-:W-:Y:S05]  /*9630*/  BSYNC B1 ;  /* 0x0000000000017941 */ /* 0x000fea0003800000 */
.L_x_185:
        /* <DEDUP_REMOVED lines=12> */
.L_x_188:
[----:B------:R-:W-:Y:S05]  /*9700*/  BSYNC B1 ;  /* 0x0000000000017941 */ /* 0x000fea0003800000 */
.L_x_187:
        /* <DEDUP_REMOVED lines=12> */
.L_x_190:
[----:B------:R-:W-:Y:S05]  /*97d0*/  BSYNC B1 ;  /* 0x0000000000017941 */ /* 0x000fea0003800000 */
.L_x_189:
        /* <DEDUP_REMOVED lines=12> */
.L_x_192:
[----:B------:R-:W-:Y:S05]  /*98a0*/  BSYNC B1 ;  /* 0x0000000000017941 */ /* 0x000fea0003800000 */
.L_x_191:
[----:B-----5:R-:W-:Y:S01]  /*98b0*/  LOP3.LUT R32, R32, 0xff, RZ, 0xc0, !PT ;  /* 0x000000ff20207812 */ /* 0x020fe200078ec0ff */
[----:B------:R-:W-:Y:S01]  /*98c0*/  BSSY B1, `(.L_x_193) ;  /* 0x000000b000017945 */ /* 0x000fe20003800000 */
[----:B------:R-:W-:Y:S02]  /*98d0*/  ISETP.LT.OR P4, PT, R35, 0x99, !P1 ;  /* 0x000000992300780c */ /* 0x000fe40004f81670 */
[----:B------:R-:W-:-:S05]  /*98e0*/  F2FP.F16.E4M3.UNPACK_B R32, R32 ;  /* 0x00000020ff20723e */ /* 0x000fca00020006ff */
[----:B------:R-:W-:-:S05]  /*98f0*/  HADD2.F32 R32, -RZ, R32.H0_H0 ;  /* 0x20000020ff207230 */ /* 0x000fca0000004100 */
[----:B------:R-:W-:-:S04]  /*9900*/  FMUL R32, R32, UR21 ;  /* 0x0000001520207c20 */ /* 0x000fc80008400000 */
[----:B------:R-:W-:Y:S01]  /*9910*/  FFMA R32, R23, UR20, R32 ;  /* 0x0000001417207c23 */ /* 0x000fe20008000020 */
[----:B------:R-:W-:-:S04]  /*9920*/  PRMT R23, RZ, 0x7610, R23 ;  /* 0x00007610ff177816 */ /* 0x000fc80000000017 */
[----:B--2---:R-:W-:-:S05]  /*9930*/  F2FP.SATFINITE.E4M3.F32.PACK_AB_MERGE_C R33, RZ, R32, RZ ;  /* 0x00000020ff21723e */ /* 0x004fca00048070ff */
[----:B------:R2:W-:Y:S01]  /*9940*/  @!P3 STG.E.U8 desc[UR18][R24.64+0x99], R33 ;  /* 0x000099211800b986 */ /* 0x0005e2000c101112 */
[----:B------:R-:W-:Y:S05]  /*9950*/  @P4 BRA `(.L_x_194) ;  /* 0x0000000000044947 */ /* 0x000fea0003800000 */
[----:B------:R0:W5:Y:S02]  /*9960*/  LDG.E.U8 R23, desc[UR18][R30.64+0x98] ;  /* 0x000098121e177981 */ /* 0x000164000c1e1100 */
.L_x_194:
[----:B------:R-:W-:Y:S05]  /*9970*/  BSYNC B1 ;  /* 0x0000000000017941 */ /* 0x000fea0003800000 */
.L_x_193:
        /* <DEDUP_REMOVED lines=8> */
[----:B------:R-:W-:-:S05]  /*9a00*/  F2FP.SATFINITE.E4M3.F32.PACK_AB_MERGE_C R23, RZ, R23, RZ ;  /* 0x00000017ff17723e */ /* 0x000fca00048070ff */
[----:B------:R0:W-:Y:S01]  /*9a10*/  @!P4 STG.E.U8 desc[UR18][R26.64+0x98], R23 ;  /* 0x000098171a00c986 */ /* 0x0001e2000c101112 */
[----:B------:R-:W-:Y:S05]  /*9a20*/  @P3 BRA `(.L_x_196) ;  /* 0x0000000000043947 */ /* 0x000fea0003800000 */
[----:B------:R0:W5:Y:S02]  /*9a30*/  LDG.E.U8 R22, desc[UR18][R30.64+0x99] ;  /* 0x000099121e167981 */ /* 0x000164000c1e1100 */
.L_x_196:
[----:B------:R-:W-:Y:S05]  /*9a40*/  BSYNC B1 ;  /* 0x0000000000017941 */ /* 0x000fea0003800000 */
.L_x_195:
        /* <DEDUP_REMOVED lines=8> */
[----:B0-----:R-:W-:-:S05]  /*9ad0*/  F2FP.SATFINITE.E4M3.F32.PACK_AB_MERGE_C R23, RZ, R22, RZ ;  /* 0x00000016ff17723e */ /* 0x001fca00048070ff */
[----:B------:R0:W-:Y:S01]  /*9ae0*/  @!P3 STG.E.U8 desc[UR18][R26.64+0x99], R23 ;  /* 0x000099171a00b986 */ /* 0x0001e2000c101112 */
[----:B------:R-:W-:Y:S05]  /*9af0*/  @P4 BRA `(.L_x_198) ;  /* 0x0000000000044947 */ /* 0x000fea0003800000 */
[----:B------:R0:W5:Y:S02]  /*9b00*/  LDG.E.U8 R21, desc[UR18][R28.64+0xa0] ;  /* 0x0000a0121c157981 */ /* 0x000164000c1e1100 */
.L_x_198:
[----:B------:R-:W-:Y:S05]  /*9b10*/  BSYNC B1 ;  /* 0x0000000000017941 */ /* 0x000fea0003800000 */
.L_x_197:
        /* <DEDUP_REMOVED lines=12> */
.L_x_200:
[----:B------:R-:W-:Y:S05]  /*9be0*/  BSYNC B1 ;  /* 0x0000000000017941 */ /* 0x000fea0003800000 */
.L_x_199:
        /* <DEDUP_REMOVED lines=12> */
.L_x_202:
[----:B------:R-:W-:Y:S05]  /*9cb0*/  BSYNC B1 ;  /* 0x0000000000017941 */ /* 0x000fea0003800000 */
.L_x_201:
        /* <DEDUP_REMOVED lines=12> */
.L_x_204:
[----:B------:R-:W-:Y:S05]  /*9d80*/  BSYNC B1 ;  /* 0x0000000000017941 */ /* 0x000fea0003800000 */
.L_x_203:
        /* <DEDUP_REMOVED lines=12> */
.L_x_206:
[----:B------:R-:W-:Y:S05]  /*9e50*/  BSYNC B1 ;  /* 0x0000000000017941 */ /* 0x000fea0003800000 */
.L_x_205:
        /* <DEDUP_REMOVED lines=12> */
.L_x_208:
[----:B------:R-:W-:Y:S05]  /*9f20*/  BSYNC B1 ;  /* 0x0000000000017941 */ /* 0x000fea0003800000 */
.L_x_207:
        /* <DEDUP_REMOVED lines=12> */
.L_x_210:
[----:B------:R-:W-:Y:S05]  /*9ff0*/  BSYNC B1 ;  /* 0x0000000000017941 */ /* 0x000fea0003800000 */
.L_x_209:
        /* <DEDUP_REMOVED lines=12> */
.L_x_212:
[----:B------:R-:W-:Y:S05]  /*a0c0*/  BSYNC B1 ;  /* 0x0000000000017941 */ /* 0x000fea0003800000 */
.L_x_211:
        /* <DEDUP_REMOVED lines=12> */
.L_x_214:
[----:B------:R-:W-:Y:S05]  /*a190*/  BSYNC B1 ;  /* 0x0000000000017941 */ /* 0x000fea0003800000 */
.L_x_213:
        /* <DEDUP_REMOVED lines=12> */
.L_x_216:
[----:B------:R-:W-:Y:S05]  /*a260*/  BSYNC B1 ;  /* 0x0000000000017941 */ /* 0x000fea0003800000 */
.L_x_215:
        /* <DEDUP_REMOVED lines=12> */
.L_x_218:
[----:B------:R-:W-:Y:S05]  /*a330*/  BSYNC B1 ;  /* 0x0000000000017941 */ /* 0x000fea0003800000 */
.L_x_217:
        /* <DEDUP_REMOVED lines=12> */
.L_x_220:
[----:B------:R-:W-:Y:S05]  /*a400*/  BSYNC B1 ;  /* 0x0000000000017941 */ /* 0x000fea0003800000 */
.L_x_219:
        /* <DEDUP_REMOVED lines=12> */
.L_x_222:
[----:B------:R-:W-:Y:S05]  /*a4d0*/  BSYNC B1 ;  /* 0x0000000000017941 */ /* 0x000fea0003800000 */
.L_x_221:
        /* <DEDUP_REMOVED lines=12> */
.L_x_224:
[----:B------:R-:W-:Y:S05]  /*a5a0*/  BSYNC B1 ;  /* 0x0000000000017941 */ /* 0x000fea0003800000 */
.L_x_223:
        /* <DEDUP_REMOVED lines=12> */
.L_x_226:
[----:B------:R-:W-:Y:S05]  /*a670*/  BSYNC B1 ;  /* 0x0000000000017941 */ /* 0x000fea0003800000 */
.L_x_225:
        /* <DEDUP_REMOVED lines=12> */
.L_x_228:
[----:B------:R-:W-:Y:S05]  /*a740*/  BSYNC B1 ;  /* 0x0000000000017941 */ /* 0x000fea0003800000 */
.L_x_227:
        /* <DEDUP_REMOVED lines=12> */
.L_x_230:
[----:B------:R-:W-:Y:S05]  /*a810*/  BSYNC B1 ;  /* 0x0000000000017941 */ /* 0x000fea0003800000 */
.L_x_229:
        /* <DEDUP_REMOVED lines=12> */
.L_x_232:
[----:B------:R-:W-:Y:S05]  /*a8e0*/  BSYNC B1 ;  /* 0x0000000000017941 */ /* 0x000fea0003800000 */
.L_x_231:
        /* <DEDUP_REMOVED lines=12> */
.L_x_234:
[----:B------:R-:W-:Y:S05]  /*a9b0*/  BSYNC B1 ;  /* 0x0000000000017941 */ /* 0x000fea0003800000 */
.L_x_233:
        /* <DEDUP_REMOVED lines=12> */
.L_x_236:
[----:B------:R-:W-:Y:S05]  /*aa80*/  BSYNC B1 ;  /* 0x0000000000017941 */ /* 0x000fea0003800000 */
.L_x_235:
[----:B-----5:R-:W-:Y:S01]  /*aa90*/  LOP3.LUT R2, R2, 0xff, RZ, 0xc0, !PT ;  /* 0x000000ff02027812 */ /* 0x020fe200078ec0ff */
[----:B------:R-:W-:Y:S01]  /*aaa0*/  BSSY B1, `(.L_x_237) ;  /* 0x000000b000017945 */ /* 0x000fe20003800000 */
[----:B------:R-:W-:Y:S02]  /*aab0*/  ISETP.LT.OR P4, PT, R35, 0xc9, !P0 ;  /* 0x000000c92300780c */ /* 0x000fe40004781670 */
[----:B------:R-:W-:-:S05]  /*aac0*/  F2FP.F16.E4M3.UNPACK_B R2, R2 ;  /* 0x00000002ff02723e */ /* 0x000fca00020006ff */
[----:B------:R-:W-:-:S05]  /*aad0*/  HADD2.F32 R2, -RZ, R2.H0_H0 ;  /* 0x20000002ff027230 */ /* 0x000fca0000004100 */
[----:B0-----:R-:W-:-:S04]  /*aae0*/  FMUL R3, R2, UR21 ;  /* 0x0000001502037c20 */ /* 0x001fc80008400000 */
[----:B------:R-:W-:Y:S01]  /*aaf0*/  FFMA R3, R0, UR20, R3 ;  /* 0x0000001400037c23 */ /* 0x000fe20008000003 */
[----:B------:R-:W-:-:S04]  /*ab00*/  PRMT R0, RZ, 0x7610, R0 ;  /* 0x00007610ff007816 */ /* 0x000fc80000000000 */
[----:B------:R-:W-:-:S05]  /*ab10*/  F2FP.SATFINITE.E4M3.F32.PACK_AB_MERGE_C R3, RZ, R3, RZ ;  /* 0x00000003ff03723e */ /* 0x000fca00048070ff */
[----:B------:R0:W-:Y:S01]  /*ab20*/  @!P3 STG.E.U8 desc[UR18][R26.64+0xc1], R3 ;  /* 0x0000c1031a00b986 */ /* 0x0001e2000c101112 */
[----:B------:R-:W-:Y:S05]  /*ab30*/  @P4 BRA `(.L_x_238) ;  /* 0x0000000000044947 */ /* 0x000fea0003800000 */
[----:B------:R0:W5:Y:S02]  /*ab40*/  LDG.E.U8 R0, desc[UR18][R28.64+0xc8] ;  /* 0x0000c8121c007981 */ /* 0x000164000c1e1100 */
.L_x_238:
[----:B------:R-:W-:Y:S05]  /*ab50*/  BSYNC B1 ;  /* 0x0000000000017941 */ /* 0x000fea0003800000 */
.L_x_237:
[----:B------:R-:W2:Y:S01]  /*ab60*/  LDL.LU R2, [R1] ;  /* 0x0000000001027983 */ /* 0x000ea20000300800 */
[----:B-----5:R-:W-:Y:S01]  /*ab70*/  LOP3.LUT R0, R0, 0xff, RZ, 0xc0, !PT ;  /* 0x000000ff00007812 */ /* 0x020fe200078ec0ff */
[----:B------:R-:W-:Y:S01]  /*ab80*/  BSSY B1, `(.L_x_239) ;  /* 0x000000b000017945 */ /* 0x000fe20003800000 */
[----:B------:R-:W-:Y:S02]  /*ab90*/  ISETP.LT.OR P3, PT, R35, 0xca, !P0 ;  /* 0x000000ca2300780c */ /* 0x000fe40004761670 */
[----:B------:R-:W-:-:S05]  /*aba0*/  F2FP.F16.E4M3.UNPACK_B R0, R0 ;  /* 0x00000000ff00723e */ /* 0x000fca00020006ff */
[----:B------:R-:W-:-:S05]  /*abb0*/  HADD2.F32 R0, -RZ, R0.H0_H0 ;  /* 0x20000000ff007230 */ /* 0x000fca0000004100 */
[----:B------:R-:W-:-:S04]  /*abc0*/  FMUL R0, R0, UR21 ;  /* 0x0000001500007c20 */ /* 0x000fc80008400000 */
[----:B--2---:R-:W-:-:S05]  /*abd0*/  FFMA R0, R2, UR20, R0 ;  /* 0x0000001402007c23 */ /* 0x004fca0008000000 */
[----:B0-----:R-:W-:Y:S02]  /*abe0*/  F2FP.SATFINITE.E4M3.F32.PACK_AB_MERGE_C R3, RZ, R0, RZ ;  /* 0x00000000ff03723e */ /* 0x001fe400048070ff */
[----:B------:R-:W-:-:S03]  /*abf0*/  PRMT R0, RZ, 0x7610, R0 ;  /* 0x00007610ff007816 */ /* 0x000fc60000000000 */
[----:B------:R0:W-:Y:S01]  /*ac00*/  @!P4 STG.E.U8 desc[UR18][R24.64+0xc8], R3 ;  /* 0x0000c8031800c986 */ /* 0x0001e2000c101112 */
[----:B------:R-:W-:Y:S05]  /*ac10*/  @P3 BRA `(.L_x_240) ;  /* 0x0000000000043947 */ /* 0x000fea0003800000 */
[----:B------:R2:W5:Y:S02]  /*ac20*/  LDG.E.U8 R0, desc[UR18][R28.64+0xc9] ;  /* 0x0000c9121c007981 */ /* 0x000564000c1e1100 */
.L_x_240:
[----:B------:R-:W-:Y:S05]  /*ac30*/  BSYNC B1 ;  /* 0x0000000000017941 */ /* 0x000fea0003800000 */
.L_x_239:
[----:B------:R-:W3:Y:S01]  /*ac40*/  LDL.LU R2, [R1+0x4] ;  /* 0x0000040001027983 */ /* 0x000ee20000300800 */
[----:B-----5:R-:W-:Y:S01]  /*ac50*/  LOP3.LUT R0, R0, 0xff, RZ, 0xc0, !PT ;  /* 0x000000ff00007812 */ /* 0x020fe200078ec0ff */
[----:B------:R-:W-:Y:S01]  /*ac60*/  BSSY B1, `(.L_x_241) ;  /* 0x000000b000017945 */ /* 0x000fe20003800000 */
[----:B------:R-:W-:Y:S02]  /*ac70*/  ISETP.LT.OR P4, PT, R35, 0xc9, !P1 ;  /* 0x000000c92300780c */ /* 0x000fe40004f81670 */
[----:B------:R-:W-:-:S05]  /*ac80*/  F2FP.F16.E4M3.UNPACK_B R0, R0 ;  /* 0x00000000ff00723e */ /* 0x000fca00020006ff */
[----:B------:R-:W-:-:S05]  /*ac90*/  HADD2.F32 R0, -RZ, R0.H0_H0 ;  /* 0x20000000ff007230 */ /* 0x000fca0000004100 */
[----:B------:R-:W-:-:S04]  /*aca0*/  FMUL R0, R0, UR21 ;  /* 0x0000001500007c20 */ /* 0x000fc80008400000 */
[----:B---3--:R-:W-:-:S05]  /*acb0*/  FFMA R0, R2, UR20, R0 ;  /* 0x0000001402007c23 */ /* 0x008fca0008000000 */
[----:B0-----:R-:W-:Y:S02]  /*acc0*/  F2FP.SATFINITE.E4M3.F32.PACK_AB_MERGE_C R3, RZ, R0, RZ ;  /* 0x00000000ff03723e */ /* 0x001fe400048070ff */
[----:B------:R-:W-:-:S03]  /*acd0*/  PRMT R0, RZ, 0x7610, R0 ;  /* 0x00007610ff007816 */ /* 0x000fc60000000000 */
[----:B------:R0:W-:Y:S01]  /*ace0*/  @!P3 STG.E.U8 desc[UR18][R24.64+0xc9], R3 ;  /* 0x0000c9031800b986 */ /* 0x0001e2000c101112 */
[----:B------:R-:W-:Y:S05]  /*acf0*/  @P4 BRA `(.L_x_242) ;  /* 0x0000000000044947 */ /* 0x000fea0003800000 */
[----:B------:R3:W5:Y:S02]  /*ad00*/  LDG.E.U8 R0, desc[UR18][R30.64+0xc8] ;  /* 0x0000c8121e007981 */ /* 0x000764000c1e1100 */
.L_x_242:
[----:B------:R-:W-:Y:S05]  /*ad10*/  BSYNC B1 ;  /* 0x0000000000017941 */ /* 0x000fea0003800000 */
.L_x_241:
[----:B------:R-:W2:Y:S01]  /*ad20*/  LDL.LU R2, [R1+0x8] ;  /* 0x0000080001027983 */ /* 0x000ea20000300800 */
        /* <DEDUP_REMOVED lines=12> */
.L_x_244:
[----:B------:R-:W-:Y:S05]  /*adf0*/  BSYNC B1 ;  /* 0x0000000000017941 */ /* 0x000fea0003800000 */
.L_x_243:
        /* <DEDUP_REMOVED lines=13> */
.L_x_246:
[----:B------:R-:W-:Y:S05]  /*aed0*/  BSYNC B1 ;  /* 0x0000000000017941 */ /* 0x000fea0003800000 */
.L_x_245:
        /* <DEDUP_REMOVED lines=13> */
.L_x_248:
[----:B------:R-:W-:Y:S05]  /*afb0*/  BSYNC B1 ;  /* 0x0000000000017941 */ /* 0x000fea0003800000 */
.L_x_247:
        /* <DEDUP_REMOVED lines=13> */
.L_x_250:
[----:B------:R-:W-:Y:S05]  /*b090*/  BSYNC B1 ;  /* 0x0000000000017941 */ /* 0x000fea0003800000 */
.L_x_249:
        /* <DEDUP_REMOVED lines=13> */
.L_x_252:
[----:B------:R-:W-:Y:S05]  /*b170*/  BSYNC B1 ;  /* 0x0000000000017941 */ /* 0x000fea0003800000 */
.L_x_251:
        /* <DEDUP_REMOVED lines=13> */
.L_x_254:
[----:B------:R-:W-:Y:S05]  /*b250*/  BSYNC B1 ;  /* 0x0000000000017941 */ /* 0x000fea0003800000 */
.L_x_253:
        /* <DEDUP_REMOVED lines=13> */
.L_x_256:
[----:B------:R-:W-:Y:S05]  /*b330*/  BSYNC B1 ;  /* 0x0000000000017941 */ /* 0x000fea0003800000 */
.L_x_255:
        /* <DEDUP_REMOVED lines=13> */
.L_x_258:
[----:B------:R-:W-:Y:S05]  /*b410*/  BSYNC B1 ;  /* 0x0000000000017941 */ /* 0x000fea0003800000 */
.L_x_257:
        /* <DEDUP_REMOVED lines=13> */
.L_x_260:
[----:B------:R-:W-:Y:S05]  /*b4f0*/  BSYNC B1 ;  /* 0x0000000000017941 */ /* 0x000fea0003800000 */
.L_x_259:
        /* <DEDUP_REMOVED lines=13> */
.L_x_262:
[----:B------:R-:W-:Y:S05]  /*b5d0*/  BSYNC B1 ;  /* 0x0000000000017941 */ /* 0x000fea0003800000 */
.L_x_261:
        /* <DEDUP_REMOVED lines=13> */
.L_x_264:
[----:B------:R-:W-:Y:S05]  /*b6b0*/  BSYNC B1 ;  /* 0x0000000000017941 */ /* 0x000fea0003800000 */
.L_x_263:
        /* <DEDUP_REMOVED lines=13> */
.L_x_266:
[----:B------:R-:W-:Y:S05]  /*b790*/  BSYNC B1 ;  /* 0x0000000000017941 */ /* 0x000fea0003800000 */
.L_x_265:
        /* <DEDUP_REMOVED lines=13> */
.L_x_268:
[----:B------:R-:W-:Y:S05]  /*b870*/  BSYNC B1 ;  /* 0x0000000000017941 */ /* 0x000fea0003800000 */
.L_x_267:
        /* <DEDUP_REMOVED lines=13> */
.L_x_270:
[----:B------:R-:W-:Y:S05]  /*b950*/  BSYNC B1 ;  /* 0x0000000000017941 */ /* 0x000fea0003800000 */
.L_x_269:
        /* <DEDUP_REMOVED lines=13> */
.L_x_272:
[----:B------:R-:W-:Y:S05]  /*ba30*/  BSYNC B1 ;  /* 0x0000000000017941 */ /* 0x000fea0003800000 */
.L_x_271:
        /* <DEDUP_REMOVED lines=13> */
.L_x_274:
[----:B------:R-:W-:Y:S05]  /*bb10*/  BSYNC B1 ;  /* 0x0000000000017941 */ /* 0x000fea0003800000 */
.L_x_273:
        /* <DEDUP_REMOVED lines=13> */
.L_x_276:
[----:B------:R-:W-:Y:S05]  /*bbf0*/  BSYNC B1 ;  /* 0x0000000000017941 */ /* 0x000fea0003800000 */
.L_x_275:
        /* <DEDUP_REMOVED lines=13> */
.L_x_278:
[----:B------:R-:W-:Y:S05]  /*bcd0*/  BSYNC B1 ;  /* 0x0000000000017941 */ /* 0x000fea0003800000 */
.L_x_277:
        /* <DEDUP_REMOVED lines=13> */
.L_x_280:
[----:B------:R-:W-:Y:S05]  /*bdb0*/  BSYNC B1 ;  /* 0x0000000000017941 */ /* 0x000fea0003800000 */
.L_x_279:
        /* <DEDUP_REMOVED lines=13> */
.L_x_282:
[----:B------:R-:W-:Y:S05]  /*be90*/  BSYNC B1 ;  /* 0x0000000000017941 */ /* 0x000fea0003800000 */
.L_x_281:
        /* <DEDUP_REMOVED lines=13> */
.L_x_284:
[----:B------:R-:W-:Y:S05]  /*bf70*/  BSYNC B1 ;  /* 0x0000000000017941 */ /* 0x000fea0003800000 */
.L_x_283:
        /* <DEDUP_REMOVED lines=13> */
.L_x_286:
[----:B------:R-:W-:Y:S05]  /*c050*/  BSYNC B1 ;  /* 0x0000000000017941 */ /* 0x000fea0003800000 */
.L_x_285:
        /* <DEDUP_REMOVED lines=13> */
.L_x_288:
[----:B------:R-:W-:Y:S05]  /*c130*/  BSYNC B1 ;  /* 0x0000000000017941 */ /* 0x000fea0003800000 */
.L_x_287:
        /* <DEDUP_REMOVED lines=13> */
.L_x_290:
[----:B------:R-:W-:Y:S05]  /*c210*/  BSYNC B1 ;  /* 0x0000000000017941 */ /* 0x000fea0003800000 */
.L_x_289:
        /* <DEDUP_REMOVED lines=13> */
.L_x_292:
[----:B------:R-:W-:Y:S05]  /*c2f0*/  BSYNC B1 ;  /* 0x0000000000017941 */ /* 0x000fea0003800000 */
.L_x_291:
[----:B------:R-:W-:Y:S05]  /*c300*/  @P1 BRA `(.L_x_293) ;  /* 0x00000020009c1947 */ /* 0x000fea0003800000 */
[----:B------:R-:W2:Y:S01]  /*c310*/  LDL.LU R2, [R1+0x6c] ;  /* 0x00006c0001027983 */ /* 0x000ea20000300800 */
[----:B-----5:R-:W-:-:S04]  /*c320*/  LOP3.LUT R0, R0, 0xff, RZ, 0xc0, !PT ;  /* 0x000000ff00007812 */ /* 0x020fc800078ec0ff */
[----:B------:R-:W-:-:S05]  /*c330*/  F2FP.F16.E4M3.UNPACK_B R0, R0 ;  /* 0x00000000ff00723e */ /* 0x000fca00020006ff */
[----:B------:R-:W-:-:S05]  /*c340*/  HADD2.F32 R0, -RZ, R0.H0_H0 ;  /* 0x20000000ff007230 */ /* 0x000fca0000004100 */
[----:B------:R-:W-:-:S04]  /*c350*/  FMUL R0, R0, UR21 ;  /* 0x0000001500007c20 */ /* 0x000fc80008400000 */
[----:B--2---:R-:W-:-:S05]  /*c360*/  FFMA R0, R2, UR20, R0 ;  /* 0x0000001402007c23 */ /* 0x004fca0008000000 */
[----:B0-----:R-:W-:-:S05]  /*c370*/  F2FP.SATFINITE.E4M3.F32.PACK_AB_MERGE_C R3, RZ, R0, RZ ;  /* 0x00000000ff03723e */ /* 0x001fca00048070ff */
[----:B------:R0:W-:Y:S01]  /*c380*/  STG.E.U8 desc[UR18][R26.64+0xf9], R3 ;  /* 0x0000f9031a007986 */ /* 0x0001e2000c101112 */
[----:B------:R-:W-:Y:S05]  /*c390*/  BRA `(.L_x_293) ;  /* 0x0000002000787947 */ /* 0x000fea0003800000 */
.L_x_36:
[----:B------:R-:W-:Y:S01]  /*c3a0*/  ISETP.GE.AND P1, PT, R38, 0x1, PT ;  /* 0x000000012600780c */ /* 0x000fe20003f26270 */
[----:B------:R-:W-:Y:S01]  /*c3b0*/  FMUL R228, R228, UR20 ;  /* 0x00000014e4e47c20 */ /* 0x000fe20008400000 */
[----:B------:R-:W-:Y:S01]  /*c3c0*/  FMUL R227, R227, UR20 ;  /* 0x00000014e3e37c20 */ /* 0x000fe20008400000 */
[----:B------:R-:W-:Y:S01]  /*c3d0*/  ISETP.GE.AND P0, PT, R38, 0x9, PT ;  /* 0x000000092600780c */ /* 0x000fe20003f06270 */
[----:B------:R-:W-:Y:S01]  /*c3e0*/  FMUL R226, R226, UR20 ;  /* 0x00000014e2e27c20 */ /* 0x000fe20008400000 */
[C---:B------:R-:W-:Y:S02]  /*c3f0*/  ISETP.LT.OR P4, PT, R35.reuse, 0x1, !P1 ;  /* 0x000000012300780c */ /* 0x040fe40004f81670 */
[----:B------:R-:W-:Y:S02]  /*c400*/  ISETP.LT.OR P5, PT, R35, 0x2, !P1 ;  /* 0x000000022300780c */ /* 0x000fe40004fa1670 */
[----:B------:R-:W-:Y:S02]  /*c410*/  F2FP.SATFINITE.E4M3.F32.PACK_AB_MERGE_C R29, RZ, R228, RZ ;  /* 0x000000e4ff1d723e */ /* 0x000fe400048070ff */
[----:B------:R-:W-:-:S02]  /*c420*/  F2FP.SATFINITE.E4M3.F32.PACK_AB_MERGE_C R227, RZ, R227, RZ ;  /* 0x000000e3ffe3723e */ /* 0x000fc400048070ff */
[----:B------:R-:W-:Y:S01]  /*c430*/  ISETP.LT.OR P3, PT, R35, 0x1, !P0 ;  /* 0x000000012300780c */ /* 0x000fe20004761670 */
[----:B------:R-:W-:-:S04]  /*c440*/  FMUL R225, R225, UR20 ;  /* 0x00000014e1e17c20 */ /* 0x000fc80008400000 */
[----:B------:R0:W-:Y:S01]  /*c450*/  @!P4 STG.E.U8 desc[UR18][R24.64], R29 ;  /* 0x0000001d1800c986 */ /* 0x0001e2000c101112 */
[----:B------:R-:W-:-:S03]  /*c460*/  ISETP.LT.OR P4, PT, R35, 0x2, !P0 ;  /* 0x000000022300780c */ /* 0x000fc60004781670 */
[----:B------:R2:W-:Y:S01]  /*c470*/  @!P5 STG.E.U8 desc[UR18][R24.64+0x1], R227 ;  /* 0x000001e31800d986 */ /* 0x0005e2000c101112 */
[C---:B------:R-:W-:Y:S01]  /*c480*/  ISETP.LT.OR P5, PT, R35.reuse, 0x9, !P1 ;  /* 0x000000092300780c */ /* 0x040fe20004fa1670 */
[----:B------:R-:W-:Y:S01]  /*c490*/  FMUL R224, R224, UR20 ;  /* 0x00000014e0e07c20 */ /* 0x000fe20008400000 */
[----:B------:R-:W-:Y:S01]  /*c4a0*/  ISETP.LT.OR P6, PT, R35, 0xa, !P1 ;  /* 0x0000000a2300780c */ /* 0x000fe20004fc1670 */
[----:B------:R-:W-:Y:S01]  /*c4b0*/  FMUL R223, R223, UR20 ;  /* 0x00000014dfdf7c20 */ /* 0x000fe20008400000 */
[----:B------:R-:W-:Y:S02]  /*c4c0*/  F2FP.SATFINITE.E4M3.F32.PACK_AB_MERGE_C R31, RZ, R226, RZ ;  /* 0x000000e2ff1f723e */ /* 0x000fe400048070ff */
[----:B------:R-:W-:Y:S02]  /*c4d0*/  F2FP.SATFINITE.E4M3.F32.PACK_AB_MERGE_C R225, RZ, R225, RZ ;  /* 0x000000e1ffe1723e */ /* 0x000fe400048070ff */
[----:B0-----:R-:W-:Y:S01]  /*c4e0*/  F2FP.SATFINITE.E4M3.F32.PACK_AB_MERGE_C R29, RZ, R224, RZ ;  /* 0x000000e0ff1d723e */ /* 0x001fe200048070ff */
[----:B------:R-:W-:Y:S01]  /*c4f0*/  @!P3 STG.E.U8 desc[UR18][R26.64], R31 ;  /* 0x0000001f1a00b986 */ /* 0x000fe2000c101112 */
[----:B------:R-:W-:-:S02]  /*c500*/  F2FP.SATFINITE.E4M3.F32.PACK_AB_MERGE_C R223, RZ, R223, RZ ;  /* 0x000000dfffdf723e */ /* 0x000fc400048070ff */
[C---:B------:R-:W-:Y:S01]  /*c510*/  ISETP.LT.OR P3, PT, R35.reuse, 0x9, !P0 ;  /* 0x000000092300780c */ /* 0x040fe20004761670 */
[----:B------:R-:W-:Y:S01]  /*c520*/  @!P4 STG.E.U8 desc[UR18][R26.64+0x1], R225 ;  /* 0x000001e11a00c986 */ /* 0x000fe2000c101112 */
[----:B------:R-:W-:-:S03]  /*c530*/  ISETP.LT.OR P4, PT, R35, 0xa, !P0 ;  /* 0x0000000a2300780c */ /* 0x000fc60004781670 */
[----:B------:R0:W-:Y:S01]  /*c540*/  @!P5 STG.E.U8 desc[UR18][R24.64+0x8], R29 ;  /* 0x0000081d1800d986 */ /* 0x0001e2000c101112 */
[----:B------:R-:W-:Y:S01]  /*c550*/  ISETP.LT.OR P5, PT, R35, 0x11, !P1 ;  /* 0x000000112300780c */ /* 0x000fe20004fa1670 */
[----:B------:R-:W-:Y:S01]  /*c560*/  FMUL R222, R222, UR20 ;  /* 0x00000014dede7c20 */ /* 0x000fe20008400000 */
[----:B------:R-:W-:Y:S01]  /*c570*/  FMUL R221, R221, UR20 ;  /* 0x00000014dddd7c20 */ /* 0x000fe20008400000 */
[----:B------:R-:W-:Y:S01]  /*c580*/  FMUL R220, R220, UR20 ;  /* 0x00000014dcdc7c20 */ /* 0x000fe20008400000 */
[----:B------:R-:W-:Y:S01]  /*c590*/  @!P6 STG.E.U8 desc[UR18][R24.64+0x9], R223 ;  /* 0x000009df1800e986 */ /* 0x000fe2000c101112 */
[----:B------:R-:W-:Y:S01]  /*c5a0*/  ISETP.LT.OR P6, PT, R35, 0x12, !P1 ;  /* 0x000000122300780c */ /* 0x000fe20004fc1670 */
[----:B------:R-:W-:Y:S01]  /*c5b0*/  FMUL R219, R219, UR20 ;  /* 0x00000014dbdb7c20 */ /* 0x000fe20008400000 */
[----:B------:R-:W-:Y:S01]  /*c5c0*/  F2FP.SATFINITE.E4M3.F32.PACK_AB_MERGE_C R33, RZ, R222, RZ ;  /* 0x000000deff21723e */ /* 0x000fe200048070ff */
[----:B--2---:R-:W2:Y:S01]  /*c5d0*/  LDL.LU R227, [R1+0x8] ;  /* 0x0000080001e37983 */ /* 0x004ea20000300800 */
[----:B------:R-:W-:-:S02]  /*c5e0*/  F2FP.SATFINITE.E4M3.F32.PACK_AB_MERGE_C R221, RZ, R221, RZ ;  /* 0x000000ddffdd723e */ /* 0x000fc400048070ff */
[----:B0-----:R-:W-:Y:S01]  /*c5f0*/  F2FP.SATFINITE.E4M3.F32.PACK_AB_MERGE_C R29, RZ, R220, RZ ;  /* 0x000000dcff1d723e */ /* 0x001fe200048070ff */
[----:B------:R-:W3:Y:S04]  /*c600*/  LDL.LU R226, [R1+0x4] ;  /* 0x0000040001e27983 */ /* 0x000ee80000300800 */
[----:B------:R-:W4:Y:S01]  /*c610*/  LDL.LU R224, [R1] ;  /* 0x0000000001e07983 */ /* 0x000f220000300800 */
[----:B------:R-:W-:-:S03]  /*c620*/  F2FP.SATFINITE.E4M3.F32.PACK_AB_MERGE_C R219, RZ, R219, RZ ;  /* 0x000000dbffdb723e */ /* 0x000fc600048070ff */
[----:B------:R-:W-:Y:S01]  /*c630*/  @!P3 STG.E.U8 desc[UR18][R26.64+0x8], R33 ;  /* 0x000008211a00b986 */ /* 0x000fe2000c101112 */
[----:B------:R-:W-:-:S03]  /*c640*/  ISETP.LT.OR P3, PT, R35, 0x11, !P0 ;  /* 0x000000112300780c */ /* 0x000fc60004761670 */
        /* <DEDUP_REMOVED lines=11> */
[----:B------:R-:W-:Y:S01]  /*c700*/  FMUL R214, R214, UR20 ;  /* 0x00000014d6d67c20 */ /* 0x000fe20008400000 */
[----:B------:R-:W-:Y:S01]  /*c710*/  F2FP.SATFINITE.E4M3.F32.PACK_AB_MERGE_C R217, RZ, R217, RZ ;  /* 0x000000d9ffd9723e */ /* 0x000fe200048070ff */
[----:B------:R-:W-:Y:S01]  /*c720*/  FMUL R213, R213, UR20 ;  /* 0x00000014d5d57c20 */ /* 0x000fe20008400000 */
[----:B0-----:R-:W-:Y:S01]  /*c730*/  F2FP.SATFINITE.E4M3.F32.PACK_AB_MERGE_C R29, RZ, R216, RZ ;  /* 0x000000d8ff1d723e */ /* 0x001fe200048070ff */
[----:B------:R-:W-:Y:S01]  /*c740*/  @!P3 STG.E.U8 desc[UR18][R26.64+0x10], R31 ;  /* 0x0000101f1a00b986 */ /* 0x000fe2000c101112 */
[----:B------:R-:W-:-:S02]  /*c750*/  F2FP.SATFINITE.E4M3.F32.PACK_AB_MERGE_C R215, RZ, R215, RZ ;  /* 0x000000d7ffd7723e */ /* 0x000fc400048070ff */
[C---:B------:R-:W-:Y:S01]  /*c760*/  ISETP.LT.OR P3, PT, R35.reuse, 0x19, !P0 ;  /* 0x000000192300780c */ /* 0x040fe20004761670 */
[----:B------:R-:W-:Y:S01]  /*c770*/  @!P4 STG.E.U8 desc[UR18][R26.64+0x11], R217 ;  /* 0x000011d91a00c986 */ /* 0x000fe2000c101112 */
[----:B------:R-:W-:-:S03]  /*c780*/  ISETP.LT.OR P4, PT, R35, 0x1a, !P0 ;  /* 0x0000001a2300780c */ /* 0x000fc60004781670 */
[----:B------:R0:W-:Y:S01]  /*c790*/  @!P5 STG.E.U8 desc[UR18][R24.64+0x18], R29 ;  /* 0x0000181d1800d986 */ /* 0x0001e2000c101112 */
[C---:B------:R-:W-:Y:S01]  /*c7a0*/  ISETP.LT.OR P5, PT, R35.reuse, 0x21, !P1 ;  /* 0x000000212300780c */ /* 0x040fe20004fa1670 */
[----:B------:R-:W-:Y:S02]  /*c7b0*/  FMUL R212, R212, UR20 ;  /* 0x00000014d4d47c20 */ /* 0x000fe40008400000 */
[----:B------:R-:W-:Y:S01]  /*c7c0*/  @!P6 STG.E.U8 desc[UR18][R24.64+0x19], R215 ;  /* 0x000019d71800e986 */ /* 0x000fe2000c101112 */
[----:B------:R-:W-:Y:S01]  /*c7d0*/  ISETP.LT.OR P6, PT, R35, 0x22, !P1 ;  /* 0x000000222300780c */ /* 0x000fe20004fc1670 */
[----:B------:R-:W-:Y:S01]  /*c7e0*/  FMUL R211, R211, UR20 ;  /* 0x00000014d3d37c20 */ /* 0x000fe20008400000 */
[----:B------:R-:W-:Y:S01]  /*c7f0*/  F2FP.SATFINITE.E4M3.F32.PACK_AB_MERGE_C R33, RZ, R214, RZ ;  /* 0x000000d6ff21723e */ /* 0x000fe200048070ff */
[----:B------:R-:W-:Y:S01]  /*c800*/  FMUL R210, R210, UR20 ;  /* 0x00000014d2d27c20 */ /* 0x000fe20008400000 */
[----:B------:R-:W-:Y:S01]  /*c810*/  F2FP.SATFINITE.E4M3.F32.PACK_AB_MERGE_C R213, RZ, R213, RZ ;  /* 0x000000d5ffd5723e */ /* 0x000fe200048070ff */
[----:B------:R-:W-:Y:S01]  /*c820*/  FMUL R209, R209, UR20 ;  /* 0x00000014d1d17c20 */ /* 0x000fe20008400000 */
        /* <DEDUP_REMOVED lines=8> */
[----:B------:R-:W-:-:S03]  /*c8b0*/  ISETP.LT.OR P5, PT, R35, 0x29, !P1 ;  /* 0x000000292300780c */ /* 0x000fc60004fa1670 */
        /* <DEDUP_REMOVED lines=240> */
[----:B------:R1:W-:Y:S01]  /*d7c0*/  @!P6 STG.E.U8 desc[UR18][R24.64+0x99], R23 ;  /* 0x000099171800e986 */ /* 0x0003e2000c101112 */
        /* <DEDUP_REMOVED lines=11> */
[----:B------:R0:W-:Y:S01]  /*d880*/  @!P4 STG.E.U8 desc[UR18][R26.64+0x99], R21 ;  /* 0x000099151a00c986 */ /* 0x0001e2000c101112 */
[----:B------:R-:W-:-:S03]  /*d890*/  ISETP.LT.OR P4, PT, R35, 0xa2, !P0 ;  /* 0x000000a22300780c */ /* 0x000fc60004781670 */
[----:B------:R-:W-:Y:S01]  /*d8a0*/  @!P5 STG.E.U8 desc[UR18][R24.64+0xa0], R29 ;  /* 0x0000a01d1800d986 */ /* 0x000fe2000c101112 */
[----:B------:R-:W-:-:S03]  /*d8b0*/  ISETP.LT.OR P5, PT, R35, 0xa9, !P1 ;  /* 0x000000a92300780c */ /* 0x000fc60004fa1670 */
[----:B------:R2:W-:Y:S01]  /*d8c0*/  @!P6 STG.E.U8 desc[UR18][R24.64+0xa1], R19 ;  /* 0x0000a1131800e986 */ /* 0x0005e2000c101112 */
[----:B------:R-:W-:Y:S01]  /*d8d0*/  ISETP.LT.OR P6, PT, R35, 0xaa, !P1 ;  /* 0x000000aa2300780c */ /* 0x000fe20004fc1670 */
[----:B------:R-:W-:Y:S01]  /*d8e0*/  FMUL R15, R15, UR20 ;  /* 0x000000140f0f7c20 */ /* 0x000fe20008400000 */
[----:B-1----:R-:W-:Y:S01]  /*d8f0*/  F2FP.SATFINITE.E4M3.F32.PACK_AB_MERGE_C R23, RZ, R18, RZ ;  /* 0x00000012ff17723e */ /* 0x002fe200048070ff */
[----:B------:R-:W-:Y:S01]  /*d900*/  FMUL R14, R14, UR20 ;  /* 0x000000140e0e7c20 */ /* 0x000fe20008400000 */
[----:B------:R-:W-:Y:S01]  /*d910*/  F2FP.SATFINITE.E4M3.F32.PACK_AB_MERGE_C R17, RZ, R17, RZ ;  /* 0x00000011ff11723e */ /* 0x000fe200048070ff */
[----:B------:R-:W-:Y:S01]  /*d920*/  FMUL R13, R13, UR20 ;  /* 0x000000140d0d7c20 */ /* 0x000fe20008400000 */
[----:B0-----:R-:W-:Y:S01]  /*d930*/  F2FP.SATFINITE.E4M3.F32.PACK_AB_MERGE_C R21, RZ, R16, RZ ;  /* 0x00000010ff15723e */ /* 0x001fe200048070ff */
[----:B------:R-:W-:Y:S01]  /*d940*/  @!P3 STG.E.U8 desc[UR18][R26.64+0xa0], R23 ;  /* 0x0000a0171a00b986 */ /* 0x000fe2000c101112 */
[----:B------:R-:W-:Y:S02]  /*d950*/  F2FP.SATFINITE.E4M3.F32.PACK_AB_MERGE_C R15, RZ, R15, RZ ;  /* 0x0000000fff0f723e */ /* 0x000fe400048070ff */
[C---:B------:R-:W-:Y:S01]  /*d960*/  ISETP.LT.OR P3, PT, R35.reuse, 0xa9, !P0 ;  /* 0x000000a92300780c */ /* 0x040fe20004761670 */
[----:B------:R-:W-:Y:S01]  /*d970*/  @!P4 STG.E.U8 desc[UR18][R26.64+0xa1], R17 ;  /* 0x0000a1111a00c986 */ /* 0x000fe2000c101112 */
[----:B------:R-:W-:-:S03]  /*d980*/  ISETP.LT.OR P4, PT, R35, 0xaa, !P0 ;  /* 0x000000aa2300780c */ /* 0x000fc60004781670 */
[----:B------:R-:W-:Y:S01]  /*d990*/  @!P5 STG.E.U8 desc[UR18][R24.64+0xa8], R21 ;  /* 0x0000a8151800d986 */ /* 0x000fe2000c101112 */
[C---:B------:R-:W-:Y:S01]  /*d9a0*/  ISETP.LT.OR P5, PT, R35.reuse, 0xb1, !P1 ;  /* 0x000000b12300780c */ /* 0x040fe20004fa1670 */
[----:B------:R-:W-:Y:S02]  /*d9b0*/  FMUL R12, R12, UR20 ;  /* 0x000000140c0c7c20 */ /* 0x000fe40008400000 */
[----:B------:R0:W-:Y:S01]  /*d9c0*/  @!P6 STG.E.U8 desc[UR18][R24.64+0xa9], R15 ;  /* 0x0000a90f1800e986 */ /* 0x0001e2000c101112 */
[----:B------:R-:W-:Y:S01]  /*d9d0*/  ISETP.LT.OR P6, PT, R35, 0xb2, !P1 ;  /* 0x000000b22300780c */ /* 0x000fe20004fc1670 */
[----:B------:R-:W-:Y:S01]  /*d9e0*/  FMUL R11, R11, UR20 ;  /* 0x000000140b0b7c20 */ /* 0x000fe20008400000 */
[----:B--2---:R-:W-:Y:S01]  /*d9f0*/  F2FP.SATFINITE.E4M3.F32.PACK_AB_MERGE_C R19, RZ, R14, RZ ;  /* 0x0000000eff13723e */ /* 0x004fe200048070ff */
[----:B------:R-:W2:Y:S01]  /*da00*/  LDL.LU R223, [R1+0x18] ;  /* 0x0000180001df7983 */ /* 0x000ea20000300800 */
[----:B------:R-:W-:Y:S02]  /*da10*/  F2FP.SATFINITE.E4M3.F32.PACK_AB_MERGE_C R13, RZ, R13, RZ ;  /* 0x0000000dff0d723e */ /* 0x000fe400048070ff */
[----:B------:R-:W-:Y:S01]  /*da20*/  F2FP.SATFINITE.E4M3.F32.PACK_AB_MERGE_C R11, RZ, R11, RZ ;  /* 0x0000000bff0b723e */ /* 0x000fe200048070ff */
[----:B------:R-:W-:Y:S01]  /*da30*/  @!P3 STG.E.U8 desc[UR18][R26.64+0xa8], R19 ;  /* 0x0000a8131a00b986 */ /* 0x000fe2000c101112 */
[----:B0-----:R-:W-:-:S03]  /*da40*/  F2FP.SATFINITE.E4M3.F32.PACK_AB_MERGE_C R15, RZ, R12, RZ ;  /* 0x0000000cff0f723e */ /* 0x001fc600048070ff */
[----:B------:R0:W-:Y:S01]  /*da50*/  @!P4 STG.E.U8 desc[UR18][R26.64+0xa9], R13 ;  /* 0x0000a90d1a00c986 */ /* 0x0001e2000c101112 */
[C---:B------:R-:W-:Y:S02]  /*da60*/  ISETP.LT.OR P3, PT, R35.reuse, 0xb1, !P0 ;  /* 0x000000b12300780c */ /* 0x040fe40004761670 */
[C---:B------:R-:W-:Y:S01]  /*da70*/  ISETP.LT.OR P4, PT, R35.reuse, 0xb2, !P0 ;  /* 0x000000b22300780c */ /* 0x040fe20004781670 */
[----:B------:R-:W-:Y:S01]  /*da80*/  @!P5 STG.E.U8 desc[UR18][R24.64+0xb0], R15 ;  /* 0x0000b00f1800d986 */ /* 0x000fe2000c101112 */
[----:B------:R-:W-:Y:S01]  /*da90*/  ISETP.LT.OR P5, PT, R35, 0xb9, !P1 ;  /* 0x000000b92300780c */ /* 0x000fe20004fa1670 */
[----:B------:R-:W-:Y:S01]  /*daa0*/  FMUL R10, R10, UR20 ;  /* 0x000000140a0a7c20 */ /* 0x000fe20008400000 */
[----:B------:R-:W-:Y:S01]  /*dab0*/  FMUL R9, R9, UR20 ;  /* 0x0000001409097c20 */ /* 0x000fe20008400000 */
[----:B------:R-:W2:Y:S01]  /*dac0*/  LDL.LU R222, [R1+0x14] ;  /* 0x0000140001de7983 */ /* 0x000ea20000300800 */
[----:B------:R-:W-:-:S03]  /*dad0*/  FMUL R8, R8, UR20 ;  /* 0x0000001408087c20 */ /* 0x000fc60008400000 */
[----:B------:R-:W2:Y:S01]  /*dae0*/  LDL.LU R220, [R1+0x10] ;  /* 0x0000100001dc7983 */ /* 0x000ea20000300800 */
[----:B------:R-:W-:-:S03]  /*daf0*/  F2FP.SATFINITE.E4M3.F32.PACK_AB_MERGE_C R17, RZ, R10, RZ ;  /* 0x0000000aff11723e */ /* 0x000fc600048070ff */
[----:B------:R-:W2:Y:S01]  /*db00*/  LDL.LU R221, [R1+0xc] ;  /* 0x00000c0001dd7983 */ /* 0x000ea20000300800 */
[----:B------:R-:W-:Y:S01]  /*db10*/  F2FP.SATFINITE.E4M3.F32.PACK_AB_MERGE_C R9, RZ, R9, RZ ;  /* 0x00000009ff09723e */ /* 0x000fe200048070ff */
[----:B------:R-:W-:Y:S01]  /*db20*/  FMUL R7, R7, UR20 ;  /* 0x0000001407077c20 */ /* 0x000fe20008400000 */
[----:B0-----:R-:W-:Y:S01]  /*db30*/  F2FP.SATFINITE.E4M3.F32.PACK_AB_MERGE_C R13, RZ, R8, RZ ;  /* 0x00000008ff0d723e */ /* 0x001fe200048070ff */
[----:B------:R0:W-:Y:S01]  /*db40*/  @!P6 STG.E.U8 desc[UR18][R24.64+0xb1], R11 ;  /* 0x0000b10b1800e986 */ /* 0x0001e2000c101112 */
[----:B------:R-:W-:Y:S01]  /*db50*/  ISETP.LT.OR P6, PT, R35, 0xba, !P1 ;  /* 0x000000ba2300780c */ /* 0x000fe20004fc1670 */
[----:B-----5:R-:W-:Y:S01]  /*db60*/  FMUL R2, R2, UR20 ;  /* 0x0000001402027c20 */ /* 0x020fe20008400000 */
[----:B------:R-:W-:Y:S01]  /*db70*/  F2FP.SATFINITE.E4M3.F32.PACK_AB_MERGE_C R7, RZ, R7, RZ ;  /* 0x00000007ff07723e */ /* 0x000fe200048070ff */
[----:B------:R-:W-:Y:S01]  /*db80*/  @!P3 STG.E.U8 desc[UR18][R26.64+0xb0], R17 ;  /* 0x0000b0111a00b986 */ /* 0x000fe2000c101112 */
[----:B------:R-:W-:Y:S01]  /*db90*/  FMUL R3, R3, UR20 ;  /* 0x0000001403037c20 */ /* 0x000fe20008400000 */
[----:B------:R-:W-:Y:S01]  /*dba0*/  FMUL R4, R4, UR20 ;  /* 0x0000001404047c20 */ /* 0x000fe20008400000 */
[C---:B------:R-:W-:Y:S01]  /*dbb0*/  ISETP.LT.OR P3, PT, R35.reuse, 0xb9, !P0 ;  /* 0x000000b92300780c */ /* 0x040fe20004761670 */
[----:B------:R1:W-:Y:S01]  /*dbc0*/  @!P4 STG.E.U8 desc[UR18][R26.64+0xb1], R9 ;  /* 0x0000b1091a00c986 */ /* 0x0003e2000c101112 */
[----:B------:R-:W-:Y:S01]  /*dbd0*/  ISETP.LT.OR P4, PT, R35, 0xba, !P0 ;  /* 0x000000ba2300780c */ /* 0x000fe20004781670 */
[----:B------:R-:W-:Y:S01]  /*dbe0*/  FMUL R6, R6, UR20 ;  /* 0x0000001406067c20 */ /* 0x000fe20008400000 */
[----:B------:R-:W-:Y:S01]  /*dbf0*/  FMUL R5, R5, UR20 ;  /* 0x0000001405057c20 */ /* 0x000fe20008400000 */
[----:B------:R3:W-:Y:S01]  /*dc00*/  @!P5 STG.E.U8 desc[UR18][R24.64+0xb8], R13 ;  /* 0x0000b80d1800d986 */ /* 0x0007e2000c101112 */
[----:B------:R-:W-:Y:S01]  /*dc10*/  ISETP.LT.OR P5, PT, R35, 0xc1, !P1 ;  /* 0x000000c12300780c */ /* 0x000fe20004fa1670 */
[----:B------:R-:W-:Y:S01]  /*dc20*/  FMUL R0, R0, UR20 ;  /* 0x0000001400007c20 */ /* 0x000fe20008400000 */
[----:B0-----:R-:W-:Y:S01]  /*dc30*/  F2FP.SATFINITE.E4M3.F32.PACK_AB_MERGE_C R11, RZ, R6, RZ ;  /* 0x00000006ff0b723e */ /* 0x001fe200048070ff */
[----:B------:R-:W2:Y:S01]  /*dc40*/  LDL.LU R225, [R1+0x1c] ;  /* 0x00001c0001e17983 */ /* 0x000ea20000300800 */
[----:B------:R-:W-:-:S03]  /*dc50*/  F2FP.SATFINITE.E4M3.F32.PACK_AB_MERGE_C R5, RZ, R5, RZ ;  /* 0x00000005ff05723e */ /* 0x000fc600048070ff */
[----:B------:R0:W-:Y:S01]  /*dc60*/  @!P6 STG.E.U8 desc[UR18][R24.64+0xb9], R7 ;  /* 0x0000b9071800e986 */ /* 0x0001e2000c101112 */
[----:B-1----:R-:W-:Y:S01]  /*dc70*/  F2FP.SATFINITE.E4M3.F32.PACK_AB_MERGE_C R9, RZ, R4, RZ ;  /* 0x00000004ff09723e */ /* 0x002fe200048070ff */
[----:B------:R-:W-:Y:S01]  /*dc80*/  FMUL R4, R227, UR20 ;  /* 0x00000014e3047c20 */ /* 0x000fe20008400000 */
[C---:B------:R-:W-:Y:S01]  /*dc90*/  ISETP.LT.OR P6, PT, R35.reuse, 0xc2, !P1 ;  /* 0x000000c22300780c */ /* 0x040fe20004fc1670 */
[----:B------:R-:W-:Y:S01]  /*dca0*/  @!P3 STG.E.U8 desc[UR18][R26.64+0xb8], R11 ;  /* 0x0000b80b1a00b986 */ /* 0x000fe2000c101112 */
[----:B---3--:R-:W-:Y:S01]  /*dcb0*/  F2FP.SATFINITE.E4M3.F32.PACK_AB_MERGE_C R13, RZ, R2, RZ ;  /* 0x00000002ff0d723e */ /* 0x008fe200048070ff */
[----:B----4-:R-:W-:Y:S01]  /*dcc0*/  FMUL R2, R224, UR20 ;  /* 0x00000014e0027c20 */ /* 0x010fe20008400000 */
[----:B------:R-:W-:Y:S01]  /*dcd0*/  ISETP.LT.OR P3, PT, R35, 0xc1, !P0 ;  /* 0x000000c12300780c */ /* 0x000fe20004761670 */
[----:B------:R-:W3:Y:S01]  /*dce0*/  LDL.LU R224, [R1+0x20] ;  /* 0x0000200001e07983 */ /* 0x000ee20000300800 */
[----:B0-----:R-:W-:Y:S01]  /*dcf0*/  F2FP.SATFINITE.E4M3.F32.PACK_AB_MERGE_C R7, RZ, R3, RZ ;  /* 0x00000003ff07723e */ /* 0x001fe200048070ff */
[----:B------:R-:W-:-:S02]  /*dd00*/  FMUL R3, R226, UR20 ;  /* 0x00000014e2037c20 */ /* 0x000fc40008400000 */
[----:B------:R0:W-:Y:S01]  /*dd10*/  @!P4 STG.E.U8 desc[UR18][R26.64+0xb9], R5 ;  /* 0x0000b9051a00c986 */ /* 0x0001e2000c101112 */
[----:B------:R-:W-:-:S03]  /*dd20*/  ISETP.LT.OR P4, PT, R35, 0xc2, !P0 ;  /* 0x000000c22300780c */ /* 0x000fc60004781670 */
[----:B------:R-:W4:Y:S04]  /*dd30*/  LDL.LU R226, [R1+0x24] ;  /* 0x0000240001e27983 */ /* 0x000f280000300800 */
[----:B------:R-:W4:Y:S04]  /*dd40*/  LDL.LU R227, [R1+0x28] ;  /* 0x0000280001e37983 */ /* 0x000f280000300800 */
[----:B------:R-:W-:Y:S01]  /*dd50*/  @!P5 STG.E.U8 desc[UR18][R24.64+0xc0], R9 ;  /* 0x0000c0091800d986 */ /* 0x000fe2000c101112 */
[C---:B------:R-:W-:Y:S02]  /*dd60*/  ISETP.LT.OR P5, PT, R35.reuse, 0xc9, !P1 ;  /* 0x000000c92300780c */ /* 0x040fe40004fa1670 */
[----:B0-----:R-:W-:Y:S01]  /*dd70*/  F2FP.SATFINITE.E4M3.F32.PACK_AB_MERGE_C R5, RZ, R0, RZ ;  /* 0x00000000ff05723e */ /* 0x001fe200048070ff */
[----:B------:R0:W-:Y:S01]  /*dd80*/  @!P6 STG.E.U8 desc[UR18][R24.64+0xc1], R7 ;  /* 0x0000c1071800e986 */ /* 0x0001e2000c101112 */
[----:B------:R-:W-:-:S03]  /*dd90*/  ISETP.LT.OR P6, PT, R35, 0xca, !P1 ;  /* 0x000000ca2300780c */ /* 0x000fc60004fc1670 */
[----:B------:R-:W-:Y:S01]  /*dda0*/  @!P3 STG.E.U8 desc[UR18][R26.64+0xc0], R13 ;  /* 0x0000c00d1a00b986 */ /* 0x000fe2000c101112 */
[----:B------:R-:W-:-:S03]  /*ddb0*/  ISETP.LT.OR P3, PT, R35, 0xc9, !P0 ;  /* 0x000000c92300780c */ /* 0x000fc60004761670 */
[----:B------:R1:W-:Y:S01]  /*ddc0*/  @!P4 STG.E.U8 desc[UR18][R26.64+0xc1], R5 ;  /* 0x0000c1051a00c986 */ /* 0x0003e2000c101112 */
[----:B0-----:R-:W-:Y:S02]  /*ddd0*/  F2FP.SATFINITE.E4M3.F32.PACK_AB_MERGE_C R7, RZ, R2, RZ ;  /* 0x00000002ff07723e */ /* 0x001fe400048070ff */
[----:B------:R-:W-:-:S03]  /*dde0*/  ISETP.LT.OR P4, PT, R35, 0xca, !P0 ;  /* 0x000000ca2300780c */ /* 0x000fc60004781670 */
[----:B------:R0:W-:Y:S01]  /*ddf0*/  @!P5 STG.E.U8 desc[UR18][R24.64+0xc8], R7 ;  /* 0x0000c8071800d986 */ /* 0x0001e2000c101112 */
[----:B------:R-:W-:Y:S02]  /*de00*/  ISETP.LT.OR P5, PT, R35, 0xd1, !P1 ;  /* 0x000000d12300780c */ /* 0x000fe40004fa1670 */
[----:B------:R-:W-:Y:S02]  /*de10*/  F2FP.SATFINITE.E4M3.F32.PACK_AB_MERGE_C R9, RZ, R3, RZ ;  /* 0x00000003ff09723e */ /* 0x000fe400048070ff */
[----:B------:R-:W-:-:S03]  /*de20*/  F2FP.SATFINITE.E4M3.F32.PACK_AB_MERGE_C R11, RZ, R4, RZ ;  /* 0x00000004ff0b723e */ /* 0x000fc600048070ff */
[----:B------:R0:W-:Y:S04]  /*de30*/  @!P6 STG.E.U8 desc[UR18][R24.64+0xc9], R9 ;  /* 0x0000c9091800e986 */ /* 0x0001e8000c101112 */
[----:B------:R-:W-:Y:S01]  /*de40*/  @!P3 STG.E.U8 desc[UR18][R26.64+0xc8], R11 ;  /* 0x0000c80b1a00b986 */ /* 0x000fe2000c101112 */
[----:B--2---:R-:W-:Y:S01]  /*de50*/  FMUL R2, R220, UR20 ;  /* 0x00000014dc027c20 */ /* 0x004fe20008400000 */
[----:B------:R-:W-:Y:S02]  /*de60*/  FMUL R0, R221, UR20 ;  /* 0x00000014dd007c20 */ /* 0x000fe40008400000 */
[----:B------:R-:W2:Y:S03]  /*de70*/  LDL.LU R221, [R1+0x2c] ;  /* 0x00002c0001dd7983 */ /* 0x000ea60000300800 */
[----:B-1----:R-:W-:Y:S01]  /*de80*/  F2FP.SATFINITE.E4M3.F32.PACK_AB_MERGE_C R5, RZ, R0, RZ ;  /* 0x00000000ff05723e */ /* 0x002fe200048070ff */
[----:B------:R-:W2:Y:S01]  /*de90*/  LDL.LU R220, [R1+0x30] ;  /* 0x0000300001dc7983 */ /* 0x000ea20000300800 */
[----:B------:R-:W-:Y:S01]  /*dea0*/  FMUL R0, R223, UR20 ;  /* 0x00000014df007c20 */ /* 0x000fe20008400000 */
[----:B------:R-:W-:Y:S01]  /*deb0*/  FMUL R3, R222, UR20 ;  /* 0x00000014de037c20 */ /* 0x000fe20008400000 */
[----:B0-----:R-:W-:Y:S01]  /*dec0*/  F2FP.SATFINITE.E4M3.F32.PACK_AB_MERGE_C R7, RZ, R2, RZ ;  /* 0x00000002ff07723e */ /* 0x001fe200048070ff */
[----:B------:R-:W2:Y:S02]  /*ded0*/  LDL.LU R222, [R1+0x34] ;  /* 0x0000340001de7983 */ /* 0x000ea40000300800 */
[----:B------:R-:W-:-:S02]  /*dee0*/  F2FP.SATFINITE.E4M3.F32.PACK_AB_MERGE_C R13, RZ, R0, RZ ;  /* 0x00000000ff0d723e */ /* 0x000fc400048070ff */
[----:B------:R-:W2:Y:S01]  /*def0*/  LDL.LU R223, [R1+0x38] ;  /* 0x0000380001df7983 */ /* 0x000ea20000300800 */
[----:B------:R-:W-:Y:S01]  /*df00*/  F2FP.SATFINITE.E4M3.F32.PACK_AB_MERGE_C R9, RZ, R3, RZ ;  /* 0x00000003ff09723e */ /* 0x000fe200048070ff */
[----:B------:R-:W-:Y:S02]  /*df10*/  FMUL R2, R225, UR20 ;  /* 0x00000014e1027c20 */ /* 0x000fe40008400000 */
[----:B------:R-:W2:Y:S04]  /*df20*/  LDL.LU R225, [R1+0x3c] ;  /* 0x00003c0001e17983 */ /* 0x000ea80000300800 */
[----:B------:R-:W-:Y:S01]  /*df30*/  @!P4 STG.E.U8 desc[UR18][R26.64+0xc9], R5 ;  /* 0x0000c9051a00c986 */ /* 0x000fe2000c101112 */
[----:B---3--:R-:W-:-:S03]  /*df40*/  FMUL R0, R224, UR20 ;  /* 0x00000014e0007c20 */ /* 0x008fc60008400000 */
[----:B------:R0:W-:Y:S04]  /*df50*/  @!P5 STG.E.U8 desc[UR18][R24.64+0xd0], R7 ;  /* 0x0000d0071800d986 */ /* 0x0001e8000c101112 */
[----:B------:R-:W3:Y:S01]  /*df60*/  LDL.LU R224, [R1+0x40] ;  /* 0x0000400001e07983 */ /* 0x000ee20000300800 */
[----:B----4-:R-:W-:-:S03]  /*df70*/  FMUL R3, R226, UR20 ;  /* 0x00000014e2037c20 */ /* 0x010fc60008400000 */
[----:B------:R-:W4:Y:S01]  /*df80*/  LDL.LU R226, [R1+0x44] ;  /* 0x0000440001e27983 */ /* 0x000f220000300800 */
[----:B0-----:R-:W-:Y:S01]  /*df90*/  F2FP.SATFINITE.E4M3.F32.PACK_AB_MERGE_C R7, RZ, R0, RZ ;  /* 0x00000000ff07723e */ /* 0x001fe200048070ff */
[----:B------:R-:W-:Y:S02]  /*dfa0*/  FMUL R0, R227, UR20 ;  /* 0x00000014e3007c20 */ /* 0x000fe40008400000 */
[----:B------:R-:W4:Y:S01]  /*dfb0*/  LDL.LU R227, [R1+0x48] ;  /* 0x0000480001e37983 */ /* 0x000f220000300800 */
[C---:B------:R-:W-:Y:S02]  /*dfc0*/  ISETP.LT.OR P6, PT, R35.reuse, 0xd2, !P1 ;  /* 0x000000d22300780c */ /* 0x040fe40004fc1670 */
[C---:B------:R-:W-:Y:S01]  /*dfd0*/  ISETP.LT.OR P4, PT, R35.reuse, 0xd2, !P0 ;  /* 0x000000d22300780c */ /* 0x040fe20004781670 */
[----:B------:R-:W4:Y:S01]  /*dfe0*/  LDL.LU R219, [R1+0x4c] ;  /* 0x00004c0001db7983 */ /* 0x000f220000300800 */
[----:B------:R-:W-:Y:S02]  /*dff0*/  F2FP.SATFINITE.E4M3.F32.PACK_AB_MERGE_C R5, RZ, R2, RZ ;  /* 0x00000002ff05723e */ /* 0x000fe400048070ff */
[----:B------:R-:W-:-:S02]  /*e000*/  ISETP.LT.OR P3, PT, R35, 0xd1, !P0 ;  /* 0x000000d12300780c */ /* 0x000fc40004761670 */
[----:B------:R-:W-:Y:S02]  /*e010*/  ISETP.LT.OR P5, PT, R35, 0xd9, !P1 ;  /* 0x000000d92300780c */ /* 0x000fe40004fa1670 */
[----:B------:R-:W-:-:S03]  /*e020*/  F2FP.SATFINITE.E4M3.F32.PACK_AB_MERGE_C R11, RZ, R0, RZ ;  /* 0x00000000ff0b723e */ /* 0x000fc600048070ff */
[----:B------:R0:W-:Y:S01]  /*e030*/  @!P6 STG.E.U8 desc[UR18][R24.64+0xd1], R9 ;  /* 0x0000d1091800e986 */ /* 0x0001e2000c101112 */
[----:B------:R-:W-:-:S03]  /*e040*/  ISETP.LT.OR P6, PT, R35, 0xda, !P1 ;  /* 0x000000da2300780c */ /* 0x000fc60004fc1670 */
[----:B------:R1:W-:Y:S01]  /*e050*/  @!P4 STG.E.U8 desc[UR18][R26.64+0xd1], R5 ;  /* 0x0000d1051a00c986 */ /* 0x0003e2000c101112 */
[----:B------:R-:W-:-:S03]  /*e060*/  ISETP.LT.OR P4, PT, R35, 0xda, !P0 ;  /* 0x000000da2300780c */ /* 0x000fc60004781670 */
[----:B------:R-:W-:Y:S01]  /*e070*/  @!P3 STG.E.U8 desc[UR18][R26.64+0xd0], R13 ;  /* 0x0000d00d1a00b986 */ /* 0x000fe2000c101112 */
[----:B0-----:R-:W-:-:S03]  /*e080*/  F2FP.SATFINITE.E4M3.F32.PACK_AB_MERGE_C R9, RZ, R3, RZ ;  /* 0x00000003ff09723e */ /* 0x001fc600048070ff */
[----:B------:R0:W-:Y:S04]  /*e090*/  @!P5 STG.E.U8 desc[UR18][R24.64+0xd8], R7 ;  /* 0x0000d8071800d986 */ /* 0x0001e8000c101112 */
[----:B------:R0:W-:Y:S01]  /*e0a0*/  @!P6 STG.E.U8 desc[UR18][R24.64+0xd9], R9 ;  /* 0x0000d9091800e986 */ /* 0x0001e2000c101112 */
[----:B--2---:R-:W-:-:S03]  /*e0b0*/  FMUL R0, R221, UR20 ;  /* 0x00000014dd007c20 */ /* 0x004fc60008400000 */
[----:B------:R-:W2:Y:S01]  /*e0c0*/  LDL.LU R221, [R1+0x50] ;  /* 0x0000500001dd7983 */ /* 0x000ea20000300800 */
[----:B------:R-:W-:-:S03]  /*e0d0*/  FMUL R2, R220, UR20 ;  /* 0x00000014dc027c20 */ /* 0x000fc60008400000 */
[----:B------:R-:W2:Y:S01]  /*e0e0*/  LDL.LU R220, [R1+0x54] ;  /* 0x0000540001dc7983 */ /* 0x000ea20000300800 */
[----:B-1----:R-:W-:Y:S01]  /*e0f0*/  F2FP.SATFINITE.E4M3.F32.PACK_AB_MERGE_C R5, RZ, R0, RZ ;  /* 0x00000000ff05723e */ /* 0x002fe200048070ff */
[----:B------:R-:W-:Y:S02]  /*e100*/  FMUL R3, R222, UR20 ;  /* 0x00000014de037c20 */ /* 0x000fe40008400000 */
[----:B------:R-:W2:Y:S01]  /*e110*/  LDL.LU R222, [R1+0x58] ;  /* 0x0000580001de7983 */ /* 0x000ea20000300800 */
[----:B0-----:R-:W-:Y:S01]  /*e120*/  F2FP.SATFINITE.E4M3.F32.PACK_AB_MERGE_C R7, RZ, R2, RZ ;  /* 0x00000002ff07723e */ /* 0x001fe200048070ff */
[----:B------:R-:W-:Y:S01]  /*e130*/  FMUL R4, R223, UR20 ;  /* 0x00000014df047c20 */ /* 0x000fe20008400000 */
[----:B------:R-:W-:Y:S01]  /*e140*/  F2FP.SATFINITE.E4M3.F32.PACK_AB_MERGE_C R9, RZ, R3, RZ ;  /* 0x00000003ff09723e */ /* 0x000fe200048070ff */
[----:B------:R-:W2:Y:S01]  /*e150*/  LDL.LU R223, [R1+0x5c] ;  /* 0x00005c0001df7983 */ /* 0x000ea20000300800 */
[----:B------:R-:W-:-:S03]  /*e160*/  FMUL R0, R225, UR20 ;  /* 0x00000014e1007c20 */ /* 0x000fc60008400000 */
[----:B------:R0:W-:Y:S04]  /*e170*/  @!P4 STG.E.U8 desc[UR18][R26.64+0xd9], R5 ;  /* 0x0000d9051a00c986 */ /* 0x0001e8000c101112 */
[----:B------:R-:W2:Y:S01]  /*e180*/  LDL.LU R225, [R1+0x60] ;  /* 0x0000600001e17983 */ /* 0x000ea20000300800 */
[----:B0-----:R-:W-:Y:S01]  /*e190*/  F2FP.SATFINITE.E4M3.F32.PACK_AB_MERGE_C R5, RZ, R0, RZ ;  /* 0x00000000ff05723e */ /* 0x001fe200048070ff */
[----:B---3--:R-:W-:Y:S02]  /*e1a0*/  FMUL R2, R224, UR20 ;  /* 0x00000014e0027c20 */ /* 0x008fe40008400000 */
[----:B------:R-:W3:Y:S01]  /*e1b0*/  LDL.LU R224, [R1+0x64] ;  /* 0x0000640001e07983 */ /* 0x000ee20000300800 */
[----:B----4-:R-:W-:-:S03]  /*e1c0*/  FMUL R3, R226, UR20 ;  /* 0x00000014e2037c20 */ /* 0x010fc60008400000 */
[----:B------:R-:W4:Y:S01]  /*e1d0*/  LDL.LU R226, [R1+0x68] ;  /* 0x0000680001e27983 */ /* 0x000f220000300800 */
[----:B------:R-:W-:-:S03]  /*e1e0*/  FMUL R0, R227, UR20 ;  /* 0x00000014e3007c20 */ /* 0x000fc60008400000 */
[----:B------:R-:W4:Y:S01]  /*e1f0*/  LDL.LU R227, [R1+0x6c] ;  /* 0x00006c0001e37983 */ /* 0x000f220000300800 */
[C---:B------:R-:W-:Y:S02]  /*e200*/  ISETP.LT.OR P3, PT, R35.reuse, 0xd9, !P0 ;  /* 0x000000d92300780c */ /* 0x040fe40004761670 */
[C---:B------:R-:W-:Y:S02]  /*e210*/  ISETP.LT.OR P5, PT, R35.reuse, 0xe1, !P1 ;  /* 0x000000e12300780c */ /* 0x040fe40004fa1670 */
[C---:B------:R-:W-:Y:S02]  /*e220*/  ISETP.LT.OR P6, PT, R35.reuse, 0xe2, !P1 ;  /* 0x000000e22300780c */ /* 0x040fe40004fc1670 */
[----:B------:R-:W-:-:S07]  /*e230*/  ISETP.LT.OR P4, PT, R35, 0xe2, !P0 ;  /* 0x000000e22300780c */ /* 0x000fce0004781670 */
[----:B------:R-:W-:Y:S01]  /*e240*/  @!P3 STG.E.U8 desc[UR18][R26.64+0xd8], R11 ;  /* 0x0000d80b1a00b986 */ /* 0x000fe2000c101112 */
[----:B------:R-:W-:-:S03]  /*e250*/  ISETP.LT.OR P3, PT, R35, 0xe1, !P0 ;  /* 0x000000e12300780c */ /* 0x000fc60004761670 */
[----:B------:R0:W-:Y:S01]  /*e260*/  @!P5 STG.E.U8 desc[UR18][R24.64+0xe0], R7 ;  /* 0x0000e0071800d986 */ /* 0x0001e2000c101112 */
[----:B------:R-:W-:-:S03]  /*e270*/  ISETP.LT.OR P5, PT, R35, 0xe9, !P1 ;  /* 0x000000e92300780c */ /* 0x000fc60004fa1670 */
[----:B------:R1:W-:Y:S01]  /*e280*/  @!P6 STG.E.U8 desc[UR18][R24.64+0xe1], R9 ;  /* 0x0000e1091800e986 */ /* 0x0003e2000c101112 */
[----:B------:R-:W-:Y:S02]  /*e290*/  ISETP.LT.OR P6, PT, R35, 0xea, !P1 ;  /* 0x000000ea2300780c */ /* 0x000fe40004fc1670 */
[----:B------:R-:W-:Y:S01]  /*e2a0*/  F2FP.SATFINITE.E4M3.F32.PACK_AB_MERGE_C R13, RZ, R4, RZ ;  /* 0x00000004ff0d723e */ /* 0x000fe200048070ff */
[----:B------:R1:W-:Y:S01]  /*e2b0*/  @!P4 STG.E.U8 desc[UR18][R26.64+0xe1], R5 ;  /* 0x0000e1051a00c986 */ /* 0x0003e2000c101112 */
[----:B0-----:R-:W-:-:S03]  /*e2c0*/  F2FP.SATFINITE.E4M3.F32.PACK_AB_MERGE_C R7, RZ, R2, RZ ;  /* 0x00000002ff07723e */ /* 0x001fc600048070ff */
[----:B------:R-:W-:Y:S01]  /*e2d0*/  @!P3 STG.E.U8 desc[UR18][R26.64+0xe0], R13 ;  /* 0x0000e00d1a00b986 */ /* 0x000fe2000c101112 */
[----:B-1----:R-:W-:-:S03]  /*e2e0*/  F2FP.SATFINITE.E4M3.F32.PACK_AB_MERGE_C R9, RZ, R3, RZ ;  /* 0x00000003ff09723e */ /* 0x002fc600048070ff */
[----:B------:R0:W-:Y:S01]  /*e2f0*/  @!P5 STG.E.U8 desc[UR18][R24.64+0xe8], R7 ;  /* 0x0000e8071800d986 */ /* 0x0001e2000c101112 */
[C---:B------:R-:W-:Y:S02]  /*e300*/  ISETP.LT.OR P3, PT, R35.reuse, 0xe9, !P0 ;  /* 0x000000e92300780c */ /* 0x040fe40004761670 */
[C---:B------:R-:W-:Y:S01]  /*e310*/  ISETP.LT.OR P4, PT, R35.reuse, 0xea, !P0 ;  /* 0x000000ea2300780c */ /* 0x040fe20004781670 */
[----:B------:R1:W-:Y:S01]  /*e320*/  @!P6 STG.E.U8 desc[UR18][R24.64+0xe9], R9 ;  /* 0x0000e9091800e986 */ /* 0x0003e2000c101112 */
[----:B------:R-:W-:Y:S01]  /*e330*/  ISETP.LT.OR P5, PT, R35, 0xf1, !P1 ;  /* 0x000000f12300780c */ /* 0x000fe20004fa1670 */
[----:B------:R-:W-:Y:S01]  /*e340*/  FMUL R2, R219, UR20 ;  /* 0x00000014db027c20 */ /* 0x000fe20008400000 */
[----:B------:R-:W-:Y:S02]  /*e350*/  ISETP.LT.OR P6, PT, R35, 0xf2, !P1 ;  /* 0x000000f22300780c */ /* 0x000fe40004fc1670 */
[----:B------:R-:W-:Y:S02]  /*e360*/  F2FP.SATFINITE.E4M3.F32.PACK_AB_MERGE_C R11, RZ, R0, RZ ;  /* 0x00000000ff0b723e */ /* 0x000fe400048070ff */
[----:B------:R-:W-:-:S03]  /*e370*/  F2FP.SATFINITE.E4M3.F32.PACK_AB_MERGE_C R5, RZ, R2, RZ ;  /* 0x00000002ff05723e */ /* 0x000fc600048070ff */
[----:B------:R-:W-:Y:S01]  /*e380*/  @!P3 STG.E.U8 desc[UR18][R26.64+0xe8], R11 ;  /* 0x0000e80b1a00b986 */ /* 0x000fe2000c101112 */
[----:B------:R-:W-:-:S03]  /*e390*/  ISETP.LT.OR P3, PT, R35, 0xf1, !P0 ;  /* 0x000000f12300780c */ /* 0x000fc60004761670 */
[----:B------:R-:W-:Y:S01]  /*e3a0*/  @!P4 STG.E.U8 desc[UR18][R26.64+0xe9], R5 ;  /* 0x0000e9051a00c986 */ /* 0x000fe2000c101112 */
[C---:B------:R-:W-:Y:S02]  /*e3b0*/  ISETP.LT.OR P4, PT, R35.reuse, 0xf9, !P1 ;  /* 0x000000f92300780c */ /* 0x040fe40004f81670 */
[----:B------:R-:W-:Y:S01]  /*e3c0*/  ISETP.LT.OR P1, PT, R35, 0xfa, !P1 ;  /* 0x000000fa2300780c */ /* 0x000fe20004f21670 */
[----:B--2---:R-:W-:Y:S01]  /*e3d0*/  FMUL R0, R221, UR20 ;  /* 0x00000014dd007c20 */ /* 0x004fe20008400000 */
[----:B------:R-:W-:-:S04]  /*e3e0*/  FMUL R3, R220, UR20 ;  /* 0x00000014dc037c20 */ /* 0x000fc80008400000 */
[----:B0-----:R-:W-:Y:S02]  /*e3f0*/  F2FP.SATFINITE.E4M3.F32.PACK_AB_MERGE_C R7, RZ, R0, RZ ;  /* 0x00000000ff07723e */ /* 0x001fe400048070ff */
[----:B-1----:R-:W-:Y:S01]  /*e400*/  F2FP.SATFINITE.E4M3.F32.PACK_AB_MERGE_C R9, RZ, R3, RZ ;  /* 0x00000003ff09723e */ /* 0x002fe200048070ff */
[----:B------:R-:W-:Y:S02]  /*e410*/  FMUL R0, R222, UR20 ;  /* 0x00000014de007c20 */ /* 0x000fe40008400000 */
[----:B------:R0:W-:Y:S01]  /*e420*/  @!P5 STG.E.U8 desc[UR18][R24.64+0xf0], R7 ;  /* 0x0000f0071800d986 */ /* 0x0001e2000c101112 */
[----:B------:R-:W-:-:S03]  /*e430*/  ISETP.LT.OR P5, PT, R35, 0xf2, !P0 ;  /* 0x000000f22300780c */ /* 0x000fc600047a1670 */
[----:B------:R1:W-:Y:S01]  /*e440*/  @!P6 STG.E.U8 desc[UR18][R24.64+0xf1], R9 ;  /* 0x0000f1091800e986 */ /* 0x0003e2000c101112 */
[----:B------:R-:W-:Y:S02]  /*e450*/  ISETP.LT.OR P6, PT, R35, 0xf9, !P0 ;  /* 0x000000f92300780c */ /* 0x000fe400047c1670 */
[----:B------:R-:W-:Y:S01]  /*e460*/  F2FP.SATFINITE.E4M3.F32.PACK_AB_MERGE_C R13, RZ, R0, RZ ;  /* 0x00000000ff0d723e */ /* 0x000fe200048070ff */
[----:B------:R-:W-:Y:S01]  /*e470*/  FMUL R0, R223, UR20 ;  /* 0x00000014df007c20 */ /* 0x000fe20008400000 */
[----:B------:R-:W-:Y:S01]  /*e480*/  ISETP.LT.OR P0, PT, R35, 0xfa, !P0 ;  /* 0x000000fa2300780c */ /* 0x000fe20004701670 */
[----:B------:R-:W-:-:S03]  /*e490*/  FMUL R2, R225, UR20 ;  /* 0x00000014e1027c20 */ /* 0x000fc60008400000 */
[----:B0-----:R-:W-:Y:S02]  /*e4a0*/  F2FP.SATFINITE.E4M3.F32.PACK_AB_MERGE_C R7, RZ, R0, RZ ;  /* 0x00000000ff07723e */ /* 0x001fe400048070ff */
[----:B-1----:R-:W-:Y:S01]  /*e4b0*/  F2FP.SATFINITE.E4M3.F32.PACK_AB_MERGE_C R9, RZ, R2, RZ ;  /* 0x00000002ff09723e */ /* 0x002fe200048070ff */
[----:B---3--:R-:W-:Y:S01]  /*e4c0*/  FMUL R3, R224, UR20 ;  /* 0x00000014e0037c20 */ /* 0x008fe20008400000 */
[----:B----4-:R-:W-:Y:S01]  /*e4d0*/  FMUL R4, R226, UR20 ;  /* 0x00000014e2047c20 */ /* 0x010fe20008400000 */
[----:B------:R-:W-:-:S03]  /*e4e0*/  FMUL R5, R227, UR20 ;  /* 0x00000014e3057c20 */ /* 0x000fc60008400000 */
[----:B------:R-:W-:Y:S02]  /*e4f0*/  F2FP.SATFINITE.E4M3.F32.PACK_AB_MERGE_C R3, RZ, R3, RZ ;  /* 0x00000003ff03723e */ /* 0x000fe400048070ff */
[----:B------:R-:W-:Y:S02]  /*e500*/  F2FP.SATFINITE.E4M3.F32.PACK_AB_MERGE_C R11, RZ, R4, RZ ;  /* 0x00000004ff0b723e */ /* 0x000fe400048070ff */
[----:B------:R-:W-:Y:S01]  /*e510*/  F2FP.SATFINITE.E4M3.F32.PACK_AB_MERGE_C R5, RZ, R5, RZ ;  /* 0x00000005ff05723e */ /* 0x000fe200048070ff */
[----:B------:R0:W-:Y:S04]  /*e520*/  @!P3 STG.E.U8 desc[UR18][R26.64+0xf0], R13 ;  /* 0x0000f00d1a00b986 */ /* 0x0001e8000c101112 */
[----:B------:R0:W-:Y:S04]  /*e530*/  @!P5 STG.E.U8 desc[UR18][R26.64+0xf1], R7 ;  /* 0x0000f1071a00d986 */ /* 0x0001e8000c101112 */
[----:B------:R0:W-:Y:S04]  /*e540*/  @!P4 STG.E.U8 desc[UR18][R24.64+0xf8], R9 ;  /* 0x0000f8091800c986 */ /* 0x0001e8000c101112 */
[----:B------:R0:W-:Y:S04]  /*e550*/  @!P1 STG.E.U8 desc[UR18][R24.64+0xf9], R3 ;  /* 0x0000f90318009986 */ /* 0x0001e8000c101112 */
[----:B------:R0:W-:Y:S04]  /*e560*/  @!P6 STG.E.U8 desc[UR18][R26.64+0xf8], R11 ;  /* 0x0000f80b1a00e986 */ /* 0x0001e8000c101112 */
[----:B------:R0:W-:Y:S02]  /*e570*/  @!P0 STG.E.U8 desc[UR18][R26.64+0xf9], R5 ;  /* 0x0000f9051a008986 */ /* 0x0001e4000c101112 */
.L_x_293:
[----:B------:R-:W-:Y:S05]  /*e580*/  BSYNC B0 ;  /* 0x0000000000007941 */ /* 0x000fea0003800000 */
.L_x_35:
[----:B0----5:R-:W2:Y:S04]  /*e590*/  LDL.LU R3, [R1+0x78] ;  /* 0x0000780001037983 */ /* 0x021ea80000300800 */
[----:B------:R-:W2:Y:S01]  /*e5a0*/  LDL.LU R2, [R1+0x7c] ;  /* 0x00007c0001027983 */ /* 0x000ea20000300800 */
[----:B------:R-:W-:Y:S01]  /*e5b0*/  ULDC UR6, c[0x0][0xc] ;  /* 0x0000030000067ab9 */ /* 0x000fe20000000800 */
[----:B------:R-:W-:Y:S01]  /*e5c0*/  ULDC UR7, c[0x0][0x10] ;  /* 0x0000040000077ab9 */ /* 0x000fe20000000800 */
[----:B------:R-:W2:Y:S01]  /*e5d0*/  LDC R5, c[0x0][0x14] ;  /* 0x00000500ff057b82 */ /* 0x000ea20000000800 */
[----:B------:R-:W-:Y:S01]  /*e5e0*/  UIMAD.WIDE.U32 UR6, UR6, UR7, URZ ;  /* 0x00000007060672a5 */ /* 0x000fe2000f8e003f */
[----:B------:R-:W-:Y:S01]  /*e5f0*/  PRMT R0, RZ, 0x7610, R0 ;  /* 0x00007610ff007816 */ /* 0x000fe20000000000 */
[----:B------:R-:W-:-:S04]  /*e600*/  UMOV UR22, 0xffffffff ;  /* 0xffffffff00167882 */ /* 0x000fc80000000000 */
[----:B--2---:R-:W-:-:S04]  /*e610*/  IMAD.WIDE.U32 R2, R5, UR6, R2 ;  /* 0x0000000605027c25 */ /* 0x004fc8000f8e0002 */
[----:B------:R-:W-:Y:S01]  /*e620*/  IMAD R5, R5, UR7, RZ ;  /* 0x0000000705057c24 */ /* 0x000fe2000f8e02ff */
[----:B------:R-:W-:Y:S01]  /*e630*/  ULDC.64 UR6, c[0x0][0x650] ;  /* 0x0001940000067ab9 */ /* 0x000fe20000000a00 */
[----:B------:R-:W-:Y:S01]  /*e640*/  IMAD.MOV.U32 R19, RZ, RZ, R2 ;  /* 0x000000ffff137224 */ /* 0x000fe200078e0002 */
[----:B------:R-:W-:Y:S01]  /*e650*/  ISETP.GE.U32.AND P0, PT, R2, UR6, PT ;  /* 0x0000000602007c0c */ /* 0x000fe2000bf06070 */
[----:B------:R-:W-:Y:S02]  /*e660*/  IMAD.IADD R22, R3, 0x1, R5 ;  /* 0x0000000103167824 */ /* 0x000fe400078e0205 */
[----:B------:R-:W-:-:S03]  /*e670*/  IMAD.MOV.U32 R2, RZ, RZ, -0x1 ;  /* 0xffffffffff027424 */ /* 0x000fc600078e00ff */
[----:B------:R0:W-:Y:S01]  /*e680*/  STL [R1+0x78], R22 ;  /* 0x0000781601007387 */ /* 0x0001e20000100800 */
[----:B------:R-:W-:-:S03]  /*e690*/  ISETP.GE.U32.AND.EX P0, PT, R22, UR7, PT, P0 ;  /* 0x0000000716007c0c */ /* 0x000fc6000bf06100 */
[----:B------:R0:W-:Y:S04]  /*e6a0*/  STL [R1+0x7c], R19 ;  /* 0x00007c1301007387 */ /* 0x0001e80000100800 */
[----:B------:R0:W-:Y:S06]  /*e6b0*/  STL [R1+0x80], R2 ;  /* 0x0000800201007387 */ /* 0x0001ec0000100800 */
[----:B------:R-:W-:Y:S05]  /*e6c0*/  @P0 BRA `(.L_x_294) ;  /* 0x00000004006c0947 */ /* 0x000fea0003800000 */
[----:B------:R-:W2:Y:S01]  /*e6d0*/  S2R R14, SR_CTAID.X ;  /* 0x00000000000e7919 */ /* 0x000ea20000002500 */
[----:B------:R-:W5:Y:S01]  /*e6e0*/  LDC.64 R8, c[0x0][0x628] ;  /* 0x00018a00ff087b82 */ /* 0x000f620000000a00 */
[----:B------:R-:W-:Y:S01]  /*e6f0*/  ULDC UR6, c[0x0][0x150] ;  /* 0x0000540000067ab9 */ /* 0x000fe20000000800 */
[----:B------:R-:W-:Y:S01]  /*e700*/  IMAD.MOV.U32 R6, RZ, RZ, R19 ;  /* 0x000000ffff067224 */ /* 0x000fe200078e0013 */
[----:B------:R-:W0:Y:S01]  /*e710*/  S2R R16, SR_CTAID.Y ;  /* 0x0000000000107919 */ /* 0x000e220000002600 */
[----:B------:R-:W-:-:S04]  /*e720*/  IMAD.MOV.U32 R7, RZ, RZ, R22 ;  /* 0x000000ffff077224 */ /* 0x000fc800078e0016 */
[----:B------:R-:W0:Y:S08]  /*e730*/  LDC R17, c[0x0][0x144] ;  /* 0x00005100ff117b82 */ /* 0x000e300000000800 */
[----:B------:R-:W0:Y:S08]  /*e740*/  LDC R10, c[0x0][0x630] ;  /* 0x00018c00ff0a7b82 */ /* 0x000e300000000800 */
[----:B------:R-:W0:Y:S01]  /*e750*/  LDC.64 R12, c[0x0][0x620] ;  /* 0x00018800ff0c7b82 */ /* 0x000e220000000a00 */
[----:B-----5:R-:W-:-:S04]  /*e760*/  ISETP.NE.U32.AND P0, PT, R8, RZ, PT ;  /* 0x000000ff0800720c */ /* 0x020fc80003f05070 */
[----:B------:R-:W-:Y:S02]  /*e770*/  ISETP.NE.AND.EX P0, PT, R9, RZ, PT, P0 ;  /* 0x000000ff0900720c */ /* 0x000fe40003f05300 */
[----:B--2---:R-:W-:-:S05]  /*e780*/  I2FP.F32.U32 R0, R14 ;  /* 0x0000000e00007245 */ /* 0x004fca0000201000 */
[----:B------:R-:W-:-:S04]  /*e790*/  FMUL R0, R0, UR6 ;  /* 0x0000000600007c20 */ /* 0x000fc80008400000 */
[----:B------:R2:W0:Y:S02]  /*e7a0*/  F2I.U32.TRUNC.NTZ R15, R0 ;  /* 0x00000000000f7305 */ /* 0x000424000020f000 */
[----:B------:R-:W-:Y:S05]  /*e7b0*/  @!P0 BRA `(.L_x_295) ;  /* 0x0000000000288947 */ /* 0x000fea0003800000 */
[----:B--2---:R-:W2:Y:S02]  /*e7c0*/  LDC R0, c[0x0][0x634] ;  /* 0x00018d00ff007b82 */ /* 0x004ea40000000800 */
[----:B--2---:R-:W-:-:S05]  /*e7d0*/  IADD3 R7, P0, R19, R0, RZ ;  /* 0x0000000013077210 */ /* 0x004fca0007f1e0ff */
[----:B------:R-:W-:-:S04]  /*e7e0*/  IMAD.X R11, RZ, RZ, R22, P0 ;  /* 0x000000ffff0b7224 */ /* 0x000fc800000e0616 */
[----:B0-----:R-:W-:-:S04]  /*e7f0*/  IMAD.WIDE.U32 R2, R11, R8, RZ ;  /* 0x000000080b027225 */ /* 0x001fc800078e00ff */
[----:B------:R-:W-:-:S04]  /*e800*/  IMAD.WIDE.U32 R4, P0, R7, R9, R2 ;  /* 0x0000000907047225 */ /* 0x000fc80007800002 */
[----:B------:R-:W-:-:S04]  /*e810*/  IMAD.WIDE.U32 R2, R7, R8, RZ ;  /* 0x0000000807027225 */ /* 0x000fc800078e00ff */
[----:B------:R-:W-:Y:S01]  /*e820*/  IMAD.X R7, RZ, RZ, RZ, P0 ;  /* 0x000000ffff077224 */ /* 0x000fe200000e06ff */
[----:B------:R-:W-:Y:S01]  /*e830*/  IADD3 RZ, P0, R3, R4, RZ ;  /* 0x0000000403ff7210 */ /* 0x000fe20007f1e0ff */
[----:B------:R-:W-:-:S04]  /*e840*/  IMAD.MOV.U32 R6, RZ, RZ, R5 ;  /* 0x000000ffff067224 */ /* 0x000fc800078e0005 */
[----:B------:R-:W-:-:S08]  /*e850*/  IMAD.WIDE.U32.X R6, R11, R9, R6, P0 ;  /* 0x000000090b067225 */ /* 0x000fd000000e0406 */
.L_x_295:
[-CC-:B0-----:R-:W-:Y:S01]  /*e860*/  SHF.R.U64 R24, R6, R10.reuse, R7.reuse ;  /* 0x0000000a06187219 */ /* 0x181fe20000001207 */
[----:B------:R-:W0:Y:S01]  /*e870*/  LDC.64 R20, c[0x0][0x640] ;  /* 0x00019000ff147b82 */ /* 0x000e220000000a00 */
[----:B--2---:R-:W-:Y:S01]  /*e880*/  SHF.R.U32.HI R0, RZ, R10, R7 ;  /* 0x0000000aff007219 */ /* 0x004fe20000011607 */
[----:B------:R-:W-:Y:S01]  /*e890*/  IMAD.MOV.U32 R2, RZ, RZ, R19 ;  /* 0x000000ffff027224 */ /* 0x000fe200078e0013 */
[----:B------:R-:W-:Y:S01]  /*e8a0*/  IADD3 R5, P0, RZ, -R24, RZ ;  /* 0x80000018ff057210 */ /* 0x000fe20007f1e0ff */
[----:B------:R-:W-:Y:S01]  /*e8b0*/  IMAD.MOV R15, RZ, RZ, -R15 ;  /* 0x000000ffff0f7224 */ /* 0x000fe200078e0a0f */
[----:B------:R-:W-:Y:S01]  /*e8c0*/  ULDC UR6, c[0x0][0x154] ;  /* 0x0000550000067ab9 */ /* 0x000fe20000000800 */
[----:B------:R-:W-:Y:S02]  /*e8d0*/  IMAD.MOV.U32 R7, RZ, RZ, 0x1 ;  /* 0x00000001ff077424 */ /* 0x000fe400078e00ff */
[----:B------:R-:W2:Y:S01]  /*e8e0*/  LDC R4, c[0x0][0x618] ;  /* 0x00018600ff047b82 */ /* 0x000ea20000000800 */
[----:B------:R-:W-:-:S02]  /*e8f0*/  IMAD.X R3, RZ, RZ, ~R0, P0 ;  /* 0x000000ffff037224 */ /* 0x000fc400000e0e00 */
[----:B------:R-:W-:Y:S02]  /*e900*/  IMAD R15, R17, R15, R14 ;  /* 0x0000000f110f7224 */ /* 0x000fe400078e020e */
[-C--:B------:R-:W-:Y:S02]  /*e910*/  IMAD R0, R3, R12.reuse, RZ ;  /* 0x0000000c03007224 */ /* 0x080fe400078e02ff */
[----:B------:R-:W-:Y:S01]  /*e920*/  IMAD.MOV.U32 R3, RZ, RZ, R22 ;  /* 0x000000ffff037224 */ /* 0x000fe200078e0016 */
[----:B------:R-:W5:Y:S01]  /*e930*/  LDC R6, c[0x0][0x608] ;  /* 0x00018200ff067b82 */ /* 0x000f620000000800 */
[----:B------:R-:W-:-:S04]  /*e940*/  IMAD.WIDE.U32 R2, R5, R12, R2 ;  /* 0x0000000c05027225 */ /* 0x000fc800078e0002 */
[----:B------:R-:W-:-:S03]  /*e950*/  IMAD R5, R5, R13, R0 ;  /* 0x0000000d05057224 */ /* 0x000fc600078e0200 */
[----:B------:R-:W1:Y:S01]  /*e960*/  LDC R18, c[0x0][0x658] ;  /* 0x00019600ff127b82 */ /* 0x000e620000000800 */
[----:B------:R-:W-:Y:S01]  /*e970*/  I2FP.F32.U32 R0, R16 ;  /* 0x0000001000007245 */ /* 0x000fe20000201000 */
[----:B------:R-:W-:Y:S01]  /*e980*/  IMAD.IADD R3, R3, 0x1, R5 ;  /* 0x0000000103037824 */ /* 0x000fe200078e0205 */
[----:B0-----:R-:W-:Y:S01]  /*e990*/  ISETP.NE.U32.AND P0, PT, R20, RZ, PT ;  /* 0x000000ff1400720c */ /* 0x001fe20003f05070 */
[----:B------:R-:W-:Y:S02]  /*e9a0*/  IMAD.MOV.U32 R5, RZ, RZ, -0x1 ;  /* 0xffffffffff057424 */ /* 0x000fe400078e00ff */
[----:B------:R-:W-:Y:S02]  /*e9b0*/  FMUL R0, R0, UR6 ;  /* 0x0000000600007c20 */ /* 0x000fe40008400000 */
[----:B------:R-:W0:Y:S01]  /*e9c0*/  LDC R13, c[0x0][0x148] ;  /* 0x00005200ff0d7b82 */ /* 0x000e220000000800 */
[----:B--2---:R-:W-:Y:S01]  /*e9d0*/  SHF.R.U64 R10, R2, R4, R3 ;  /* 0x00000004020a7219 */ /* 0x004fe20000001203 */
[----:B------:R2:W0:Y:S01]  /*e9e0*/  F2I.U32.TRUNC.NTZ R12, R0 ;  /* 0x00000000000c7305 */ /* 0x000422000020f000 */
[----:B------:R-:W-:-:S02]  /*e9f0*/  ISETP.NE.AND.EX P0, PT, R21, RZ, PT, P0 ;  /* 0x000000ff1500720c */ /* 0x000fc40003f05300 */
[----:B------:R-:W-:-:S03]  /*ea00*/  SHF.R.U32.HI R3, RZ, R4, R3 ;  /* 0x00000004ff037219 */ /* 0x000fc60000011603 */
[----:B------:R-:W0:Y:S01]  /*ea10*/  LDC R14, c[0x0][0x600] ;  /* 0x00018000ff0e7b82 */ /* 0x000e220000000800 */
[-CC-:B-----5:R-:W-:Y:S02]  /*ea20*/  SHF.R.U64 R8, R10, R6.reuse, R3.reuse ;  /* 0x000000060a087219 */ /* 0x1a0fe40000001203 */
[----:B------:R-:W-:-:S05]  /*ea30*/  SHF.R.U32.HI R3, RZ, R6, R3 ;  /* 0x00000006ff037219 */ /* 0x000fca0000011603 */
[----:B------:R-:W0:Y:S01]  /*ea40*/  LDC R19, c[0x0][0x648] ;  /* 0x00019200ff137b82 */ /* 0x000e220000000800 */
[-CC-:B-1----:R-:W-:Y:S02]  /*ea50*/  SHF.R.U64 R11, R8, R18.reuse, R3.reuse ;  /* 0x00000012080b7219 */ /* 0x182fe40000001203 */
[-C--:B------:R-:W-:Y:S02]  /*ea60*/  SHF.L.U32 R5, R5, R18.reuse, RZ ;  /* 0x0000001205057219 */ /* 0x080fe400000006ff */
[-C--:B------:R-:W-:Y:S01]  /*ea70*/  SHF.R.U32.HI R3, RZ, R18.reuse, R3 ;  /* 0x00000012ff037219 */ /* 0x080fe20000011603 */
[----:B------:R-:W-:Y:S01]  /*ea80*/  IMAD.MOV.U32 R2, RZ, RZ, R11 ;  /* 0x000000ffff027224 */ /* 0x000fe200078e000b */
[----:B------:R-:W-:Y:S01]  /*ea90*/  SHF.L.U32 R34, R7, R18, RZ ;  /* 0x0000001207227219 */ /* 0x000fe200000006ff */
[----:B------:R-:W1:Y:S01]  /*eaa0*/  LDC R22, c[0x0][0x638] ;  /* 0x00018e00ff167b82 */ /* 0x000e620000000800 */
[----:B------:R-:W-:-:S07]  /*eab0*/  LOP3.LUT R17, RZ, R5, RZ, 0x33, !PT ;  /* 0x00000005ff117212 */ /* 0x000fce00078e33ff */
[----:B------:R-:W0:Y:S01]  /*eac0*/  LDC R23, c[0x0][0x610] ;  /* 0x00018400ff177b82 */ /* 0x000e220000000800 */
[----:B--2---:R-:W-:Y:S05]  /*ead0*/  @!P0 BRA `(.L_x_296) ;  /* 0x0000000000288947 */ /* 0x004fea0003800000 */
[----:B------:R-:W2:Y:S02]  /*eae0*/  LDC R0, c[0x0][0x64c] ;  /* 0x00019300ff007b82 */ /* 0x000ea40000000800 */
[----:B--2---:R-:W-:-:S05]  /*eaf0*/  IADD3 R7, P0, R11, R0, RZ ;  /* 0x000000000b077210 */ /* 0x004fca0007f1e0ff */
        /* <DEDUP_REMOVED lines=8> */
.L_x_296:
[----:B0-----:R-:W-:Y:S01]  /*eb80*/  SHF.R.U64 R0, R2, R19, R3 ;  /* 0x0000001302007219 */ /* 0x001fe20000001203 */
[----:B------:R-:W-:Y:S01]  /*eb90*/  VIADD R3, R14, 0xffffffff ;  /* 0xffffffff0e037836 */ /* 0x000fe20000000000 */
[----:B------:R-:W-:Y:S01]  /*eba0*/  LOP3.LUT R5, R8, R17, RZ, 0xc0, !PT ;  /* 0x0000001108057212 */ /* 0x000fe200078ec0ff */
[----:B------:R-:W-:Y:S01]  /*ebb0*/  IMAD.MOV R12, RZ, RZ, -R12 ;  /* 0x000000ffff0c7224 */ /* 0x000fe200078e0a0c */
[----:B------:R-:W-:Y:S01]  /*ebc0*/  R2UR UR22, R24 ;  /* 0x00000000181672ca */ /* 0x000fe200000e0000 */
[----:B------:R-:W-:Y:S01]  /*ebd0*/  IMAD.MOV R2, RZ, RZ, -R0 ;  /* 0x000000ffff027224 */ /* 0x000fe200078e0a00 */
[----:B------:R-:W-:Y:S01]  /*ebe0*/  LOP3.LUT R3, R10, R3, RZ, 0xc0, !PT ;  /* 0x000000030a037212 */ /* 0x000fe200078ec0ff */
[----:B------:R-:W-:Y:S02]  /*ebf0*/  IMAD R34, R34, R0, R5 ;  /* 0x0000000022227224 */ /* 0x000fe400078e0205 */
[----:B------:R-:W-:Y:S02]  /*ec00*/  @P2 IMAD R15, R13, R12, R16 ;  /* 0x0000000c0d0f2224 */ /* 0x000fe400078e0210 */
[----:B-1----:R-:W-:-:S02]  /*ec10*/  IMAD R0, R2, R22, R11 ;  /* 0x0000001602007224 */ /* 0x002fc400078e020b */
[----:B------:R-:W-:Y:S02]  /*ec20*/  IMAD R34, R34, R23, R15 ;  /* 0x0000001722227224 */ /* 0x000fe400078e020f */
[----:B------:R-:W-:Y:S02]  /*ec30*/  IMAD R3, R0, R14, R3 ;  /* 0x0000000e00037224 */ /* 0x000fe400078e0203 */
[----:B------:R-:W-:-:S03]  /*ec40*/  IMAD.MOV.U32 R0, RZ, RZ, 0x1 ;  /* 0x00000001ff007424 */ /* 0x000fc600078e00ff */
[----:B------:R-:W-:Y:S02]  /*ec50*/  SEL R2, R3, R34, !P2 ;  /* 0x0000002203027207 */ /* 0x000fe40005000000 */
[----:B------:R-:W-:-:S03]  /*ec60*/  SEL R34, R34, R3, !P2 ;  /* 0x0000000322227207 */ /* 0x000fc60005000000 */
[----:B------:R2:W-:Y:S04]  /*ec70*/  STL [R1+0x80], R2 ;  /* 0x0000800201007387 */ /* 0x0005e80000100800 */
.L_x_294:
[----:B------:R-:W-:Y:S01]  /*ec80*/  UIADD3 UR5, UR12, UR5, URZ ;  /* 0x000000050c057290 */ /* 0x000fe2000fffe03f */
[----:B------:R0:W-:Y:S01]  /*ec90*/  STL [R1+0x84], R34 ;  /* 0x0000842201007387 */ /* 0x0001e20000100800 */
[----:B------:R-:W-:Y:S02]  /*eca0*/  LOP3.LUT P0, RZ, R0, 0xff, RZ, 0xc0, !PT ;  /* 0x000000ff00ff7812 */ /* 0x000fe4000780c0ff */
[----:B------:R-:W-:Y:S02]  /*ecb0*/  USHF.R.U32.HI UR6, URZ, 0x2, UR5 ;  /* 0x000000023f067899 */ /* 0x000fe40008011605 */
[----:B------:R-:W-:Y:S02]  /*ecc0*/  UISETP.GT.U32.AND UP0, UPT, UR5, 0x3, UPT ;  /* 0x000000030500788c */ /* 0x000fe4000bf04070 */
[----:B------:R-:W-:Y:S02]  /*ecd0*/  ULOP3.LUT UR6, UR6, 0x1, URZ, 0xc0, !UPT ;  /* 0x0000000106067892 */ /* 0x000fe4000f8ec03f */
[----:B------:R-:W-:-:S02]  /*ece0*/  UISETP.LT.U32.AND UP0, UPT, UR12, 0x4, UP0 ;  /* 0x000000040c00788c */ /* 0x000fc40008701070 */
[----:B------:R-:W-:Y:S02]  /*ecf0*/  UISETP.NE.U32.AND UP1, UPT, UR6, 0x1, UPT ;  /* 0x000000010600788c */ /* 0x000fe4000bf25070 */
[----:B------:R-:W-:Y:S02]  /*ed00*/  USEL UR7, URZ, 0x1, !UP0 ;  /* 0x000000013f077887 */ /* 0x000fe4000c000000 */
[----:B------:R-:W-:Y:S02]  /*ed10*/  UISETP.GT.U32.AND UP1, UPT, UR12, 0x3, !UP1 ;  /* 0x000000030c00788c */ /* 0x000fe4000cf24070 */
[----:B------:R-:W-:Y:S02]  /*ed20*/  ULOP3.LUT UR5, UR5, 0x3, URZ, 0xc0, !UPT ;  /* 0x0000000305057892 */ /* 0x000fe4000f8ec03f */
[----:B------:R-:W-:-:S04]  /*ed30*/  USEL UR6, URZ, 0x1, !UP1 ;  /* 0x000000013f067887 */ /* 0x000fc8000c800000 */
[----:B------:R-:W-:Y:S01]  /*ed40*/  ULOP3.LUT UR4, UR6, UR4, UR7, 0x96, !UPT ;  /* 0x0000000406047292 */ /* 0x000fe2000f8e9607 */
[----:B0-----:R-:W-:Y:S11]  /*ed50*/  @P0 BRA `(.L_x_297) ;  /* 0xffffff2400640947 */ /* 0x001ff6000383ffff */
[----:B------:R-:W-:Y:S05]  /*ed60*/  EXIT ;  /* 0x000000000000794d */ /* 0x000fea0003800000 */
.L_x_7:
[----:B------:R-:W2:Y:S01]  /*ed70*/  LDL R18, [R1+0x7c] ;  /* 0x00007c0001127983 */ /* 0x000ea20000100800 */
[----:B------:R-:W-:-:S03]  /*ed80*/  ULDC.64 UR4, c[0x0][0x650] ;  /* 0x0001940000047ab9 */ /* 0x000fc60000000a00 */
[----:B------:R-:W3:Y:S01]  /*ed90*/  LDL R22, [R1+0x78] ;  /* 0x0000780001167983 */ /* 0x000ee20000100800 */
[----:B------:R-:W-:Y:S01]  /*eda0*/  PRMT R4, RZ, 0x7610, R4 ;  /* 0x00007610ff047816 */ /* 0x000fe20000000004 */
[----:B------:R-:W-:Y:S02]  /*edb0*/  IMAD.MOV.U32 R5, RZ, RZ, -0x1 ;  /* 0xffffffffff057424 */ /* 0x000fe400078e00ff */
[----:B------:R-:W-:Y:S02]  /*edc0*/  IMAD.MOV.U32 R14, RZ, RZ, -0x1 ;  /* 0xffffffffff0e7424 */ /* 0x000fe400078e00ff */
[----:B------:R-:W-:Y:S01]  /*edd0*/  IMAD.MOV.U32 R6, RZ, RZ, -0x1 ;  /* 0xffffffffff067424 */ /* 0x000fe200078e00ff */
[----:B--2---:R-:W-:-:S04]  /*ede0*/  ISETP.GE.U32.AND P0, PT, R18, UR4, PT ;  /* 0x0000000412007c0c */ /* 0x004fc8000bf06070 */
[----:B---3--:R-:W-:-:S13]  /*edf0*/  ISETP.GE.U32.AND.EX P0, PT, R22, UR5, PT, P0 ;  /* 0x0000000516007c0c */ /* 0x008fda000bf06100 */
[----:B------:R-:W-:Y:S05]  /*ee00*/  @P0 BRA `(.L_x_298) ;  /* 0x00000004002c0947 */ /* 0x000fea0003800000 */
        /* <DEDUP_REMOVED lines=18> */
.L_x_299:
[----:B------:R-:W1:Y:S01]  /*ef30*/  LDC.64 R20, c[0x0][0x640] ;  /* 0x00019000ff147b82 */ /* 0x000e620000000a00 */
[-CC-:B------:R-:W-:Y:S01]  /*ef40*/  SHF.R.U64 R15, R8, R10.reuse, R9.reuse ;  /* 0x0000000a080f7219 */ /* 0x180fe20000001209 */
[----:B------:R-:W-:Y:S01]  /*ef50*/  IMAD.MOV.U32 R24, RZ, RZ, 0x1 ;  /* 0x00000001ff187424 */ /* 0x000fe200078e00ff */
[----:B------:R-:W-:Y:S02]  /*ef60*/  SHF.R.U32.HI R4, RZ, R10, R9 ;  /* 0x0000000aff047219 */ /* 0x000fe40000011609 */
[----:B------:R-:W-:-:S03]  /*ef70*/  IADD3 R7, P0, RZ, -R15, RZ ;  /* 0x8000000fff077210 */ /* 0x000fc60007f1e0ff */
[----:B------:R-:W2:Y:S02]  /*ef80*/  LDC R8, c[0x0][0x618] ;  /* 0x00018600ff087b82 */ /* 0x000ea40000000800 */
[----:B------:R-:W-:Y:S02]  /*ef90*/  IMAD.X R5, RZ, RZ, ~R4, P0 ;  /* 0x000000ffff057224 */ /* 0x000fe400000e0e04 */
[----:B------:R-:W-:Y:S02]  /*efa0*/  IMAD.MOV.U32 R4, RZ, RZ, R18 ;  /* 0x000000ffff047224 */ /* 0x000fe400078e0012 */
[-C--:B------:R-:W-:Y:S02]  /*efb0*/  IMAD R6, R5, R16.reuse, RZ ;  /* 0x0000001005067224 */ /* 0x080fe400078e02ff */
[----:B------:R-:W3:Y:S01]  /*efc0*/  LDC R14, c[0x0][0x608] ;  /* 0x00018200ff0e7b82 */ /* 0x000ee20000000800 */
[----:B------:R-:W-:Y:S02]  /*efd0*/  IMAD.MOV.U32 R5, RZ, RZ, R22 ;  /* 0x000000ffff057224 */ /* 0x000fe400078e0016 */
[----:B------:R-:W-:-:S05]  /*efe0*/  IMAD.WIDE.U32 R4, R7, R16, R4 ;  /* 0x0000001007047225 */ /* 0x000fca00078e0004 */
[----:B0-----:R-:W0:Y:S01]  /*eff0*/  LDC R19, c[0x0][0x658] ;  /* 0x00019600ff137b82 */ /* 0x001e220000000800 */
[----:B------:R-:W-:Y:S01]  /*f000*/  IMAD R7, R7, R17, R6 ;  /* 0x0000001107077224 */ /* 0x000fe200078e0206 */
[----:B-1----:R-:W-:Y:S01]  /*f010*/  ISETP.NE.U32.AND P0, PT, R20, RZ, PT ;  /* 0x000000ff1400720c */ /* 0x002fe20003f05070 */
[----:B------:R-:W-:Y:S02]  /*f020*/  IMAD.MOV.U32 R6, RZ, RZ, -0x1 ;  /* 0xffffffffff067424 */ /* 0x000fe400078e00ff */
[----:B------:R-:W-:Y:S01]  /*f030*/  IMAD.IADD R5, R5, 0x1, R7 ;  /* 0x0000000105057824 */ /* 0x000fe200078e0207 */
[----:B------:R-:W-:Y:S02]  /*f040*/  ISETP.NE.AND.EX P0, PT, R21, RZ, PT, P0 ;  /* 0x000000ff1500720c */ /* 0x000fe40003f05300 */
[----:B------:R-:W1:Y:S02]  /*f050*/  LDC R16, c[0x0][0x600] ;  /* 0x00018000ff107b82 */ /* 0x000e640000000800 */
[----:B--2---:R-:W-:-:S02]  /*f060*/  SHF.R.U64 R10, R4, R8, R5 ;  /* 0x00000008040a7219 */ /* 0x004fc40000001205 */
[----:B------:R-:W-:-:S04]  /*f070*/  SHF.R.U32.HI R5, RZ, R8, R5 ;  /* 0x00000008ff057219 */ /* 0x000fc80000011605 */
[----:B------:R-:W2:Y:S01]  /*f080*/  LDC R18, c[0x0][0x648] ;  /* 0x00019200ff127b82 */ /* 0x000ea20000000800 */
[-CC-:B---3--:R-:W-:Y:S02]  /*f090*/  SHF.R.U64 R17, R10, R14.reuse, R5.reuse ;  /* 0x0000000e0a117219 */ /* 0x188fe40000001205 */
[----:B------:R-:W-:-:S05]  /*f0a0*/  SHF.R.U32.HI R4, RZ, R14, R5 ;  /* 0x0000000eff047219 */ /* 0x000fca0000011605 */
[----:B------:R-:W3:Y:S01]  /*f0b0*/  LDC R22, c[0x0][0x638] ;  /* 0x00018e00ff167b82 */ /* 0x000ee20000000800 */
[-CC-:B0-----:R-:W-:Y:S02]  /*f0c0*/  SHF.R.U64 R14, R17, R19.reuse, R4.reuse ;  /* 0x00000013110e7219 */ /* 0x181fe40000001204 */
[-C--:B------:R-:W-:Y:S02]  /*f0d0*/  SHF.L.U32 R6, R6, R19.reuse, RZ ;  /* 0x0000001306067219 */ /* 0x080fe400000006ff */
[----:B------:R-:W-:Y:S01]  /*f0e0*/  SHF.R.U32.HI R5, RZ, R19, R4 ;  /* 0x00000013ff057219 */ /* 0x000fe20000011604 */
[----:B------:R-:W-:Y:S01]  /*f0f0*/  IMAD.MOV.U32 R4, RZ, RZ, R14 ;  /* 0x000000ffff047224 */ /* 0x000fe200078e000e */
[----:B------:R-:W-:Y:S01]  /*f100*/  LOP3.LUT R26, RZ, R6, RZ, 0x33, !PT ;  /* 0x00000006ff1a7212 */ /* 0x000fe200078e33ff */
[----:B------:R-:W0:Y:S01]  /*f110*/  LDC R23, c[0x0][0x610] ;  /* 0x00018400ff177b82 */ /* 0x000e220000000800 */
[----:B------:R-:W-:Y:S05]  /*f120*/  @!P0 BRA `(.L_x_300) ;  /* 0x0000000000288947 */ /* 0x000fea0003800000 */
        /* <DEDUP_REMOVED lines=10> */
.L_x_300:
[----:B--2---:R-:W-:Y:S01]  /*f1d0*/  SHF.R.U64 R4, R4, R18, R5 ;  /* 0x0000001204047219 */ /* 0x004fe20000001205 */
[----:B-1----:R-:W-:Y:S01]  /*f1e0*/  VIADD R7, R16, 0xffffffff ;  /* 0xffffffff10077836 */ /* 0x002fe20000000000 */
[----:B------:R-:W-:Y:S01]  /*f1f0*/  SHF.L.U32 R24, R24, R19, RZ ;  /* 0x0000001318187219 */ /* 0x000fe200000006ff */
[----:B------:R-:W-:Y:S01]  /*f200*/  @P2 IMAD R0, R11, R12, R2 ;  /* 0x0000000c0b002224 */ /* 0x000fe200078e0202 */
[----:B------:R-:W-:Y:S01]  /*f210*/  LOP3.LUT R3, R17, R26, RZ, 0xc0, !PT ;  /* 0x0000001a11037212 */ /* 0x000fe200078ec0ff */
[----:B------:R-:W-:Y:S01]  /*f220*/  IMAD.MOV R5, RZ, RZ, -R4 ;  /* 0x000000ffff057224 */ /* 0x000fe200078e0a04 */
[----:B------:R-:W-:Y:S01]  /*f230*/  LOP3.LUT R7, R10, R7, RZ, 0xc0, !PT ;  /* 0x000000070a077212 */ /* 0x000fe200078ec0ff */
[----:B------:R-:W-:Y:S02]  /*f240*/  IMAD.MOV.U32 R6, RZ, RZ, R15 ;  /* 0x000000ffff067224 */ /* 0x000fe400078e000f */
[----:B------:R-:W-:Y:S02]  /*f250*/  IMAD R3, R24, R4, R3 ;  /* 0x0000000418037224 */ /* 0x000fe400078e0203 */
[----:B---3--:R-:W-:-:S02]  /*f260*/  IMAD R2, R5, R22, R14 ;  /* 0x0000001605027224 */ /* 0x008fc400078e020e */
[----:B0-----:R-:W-:Y:S02]  /*f270*/  IMAD R0, R3, R23, R0 ;  /* 0x0000001703007224 */ /* 0x001fe400078e0200 */
[----:B------:R-:W-:Y:S02]  /*f280*/  IMAD R5, R2, R16, R7 ;  /* 0x0000001002057224 */ /* 0x000fe400078e0207 */
[----:B------:R-:W-:-:S03]  /*f290*/  IMAD.MOV.U32 R4, RZ, RZ, 0x1 ;  /* 0x00000001ff047424 */ /* 0x000fc600078e00ff */
[----:B------:R-:W-:Y:S02]  /*f2a0*/  SEL R14, R5, R0, !P2 ;  /* 0x00000000050e7207 */ /* 0x000fe40005000000 */
[----:B------:R-:W-:-:S07]  /*f2b0*/  SEL R5, R0, R5, !P2 ;  /* 0x0000000500057207 */ /* 0x000fce0005000000 */
.L_x_298:
[----:B------:R-:W-:-:S08]  /*f2c0*/  NOP ;  /* 0x0000000000007918 */ /* 0x000fd00000000000 */
[----:B0-----:R-:W0:-:S00]  /*f2d0*/  USETMAXREG.DEALLOC.CTAPOOL 0x28 ;  /* 0x00000028000079c8 */ /* 0x001e0000080e0500 */
[----:B------:R-:W-:-:S13]  /*f2e0*/  ISETP.NE.AND P0, PT, RZ, UR8, PT ;  /* 0x00000008ff007c0c */ /* 0x000fda000bf05270 */
[----:B------:R-:W-:Y:S05]  /*f2f0*/  @P0 EXIT ;  /* 0x000000000000094d */ /* 0x000fea0003800000 */
[----:B0-----:R-:W-:Y:S01]  /*f300*/  LOP3.LUT P0, RZ, R4, 0xff, RZ, 0xc0, !PT ;  /* 0x000000ff04ff7812 */ /* 0x001fe2000780c0ff */
[----:B------:R-:W-:Y:S02]  /*f310*/  IMAD.MOV.U32 R12, RZ, RZ, 0x1 ;  /* 0x00000001ff0c7424 */ /* 0x000fe400078e00ff */
[----:B------:R-:W-:-:S10]  /*f320*/  IMAD.MOV.U32 R11, RZ, RZ, RZ ;  /* 0x000000ffff0b7224 */ /* 0x000fd400078e00ff */
[----:B------:R-:W-:Y:S05]  /*f330*/  @!P0 BRA `(.L_x_301) ;  /* 0x0000000c00648947 */ /* 0x000fea0003800000 */
[----:B------:R-:W0:Y:S01]  /*f340*/  S2R R8, SR_CgaCtaId ;  /* 0x0000000000087919 */ /* 0x000e220000008800 */
[----:B------:R-:W-:Y:S01]  /*f350*/  ULDC UR4, c[0x0][0x28c] ;  /* 0x0000a30000047ab9 */ /* 0x000fe20000000800 */
[----:B------:R-:W-:Y:S01]  /*f360*/  ULDC UR6, c[0x0][0x658] ;  /* 0x0001960000067ab9 */ /* 0x000fe20000000800 */
[----:B------:R-:W-:Y:S01]  /*f370*/  UIADD3 UR10, UR4, 0x7f, URZ ;  /* 0x0000007f040a7890 */ /* 0x000fe2000fffe03f */
[----:B------:R-:W-:Y:S01]  /*f380*/  BSSY B0, `(.L_x_301) ;  /* 0x00000d4000007945 */ /* 0x000fe20003800000 */
[----:B------:R-:W-:Y:S01]  /*f390*/  UMOV UR7, 0xffffffff ;  /* 0xffffffff00077882 */ /* 0x000fe20000000000 */
[----:B------:R-:W-:Y:S01]  /*f3a0*/  ULDC UR5, c[0x0][0x600] ;  /* 0x0001800000057ab9 */ /* 0x000fe20000000800 */
[----:B------:R-:W-:Y:S01]  /*f3b0*/  UMOV UR9, 0x1 ;  /* 0x0000000100097882 */ /* 0x000fe20000000000 */
[----:B------:R-:W-:Y:S01]  /*f3c0*/  USHF.L.U32 UR7, UR7, UR6, URZ ;  /* 0x0000000607077299 */ /* 0x000fe2000800063f */
[----:B------:R-:W-:Y:S01]  /*f3d0*/  IMAD.MOV.U32 R10, RZ, RZ, 0x1 ;  /* 0x00000001ff0a7424 */ /* 0x000fe200078e00ff */
[----:B------:R-:W-:Y:S01]  /*f3e0*/  UIADD3 UR4, UR5, -0x1, URZ ;  /* 0xffffffff05047890 */ /* 0x000fe2000fffe03f */
[----:B------:R-:W-:Y:S01]  /*f3f0*/  IMAD.MOV.U32 R12, RZ, RZ, 0x1 ;  /* 0x00000001ff0c7424 */ /* 0x000fe200078e00ff */
[----:B------:R-:W-:Y:S01]  /*f400*/  USHF.R.S32.HI UR11, URZ, 0x1f, UR10 ;  /* 0x0000001f3f0b7899 */ /* 0x000fe2000801140a */
[----:B------:R-:W-:Y:S01]  /*f410*/  IMAD.MOV.U32 R11, RZ, RZ, RZ ;  /* 0x000000ffff0b7224 */ /* 0x000fe200078e00ff */
[----:B------:R-:W-:Y:S01]  /*f420*/  ULDC UR8, c[0x0][0xc] ;  /* 0x0000030000087ab9 */ /* 0x000fe20000000800 */
[----:B------:R-:W-:-:S02]  /*f430*/  USHF.L.U32 UR5, UR9, UR6, URZ ;  /* 0x0000000609057299 */ /* 0x000fc4000800063f */
[----:B------:R-:W-:Y:S01]  /*f440*/  ULEA.HI UR11, UR11, UR10, URZ, 0x7 ;  /* 0x0000000a0b0b7291 */ /* 0x000fe2000f8f383f */
[----:B------:R-:W-:Y:S01]  /*f450*/  ULDC UR9, c[0x0][0x10] ;  /* 0x0000040000097ab9 */ /* 0x000fe20000000800 */
[----:B------:R-:W-:Y:S02]  /*f460*/  ULOP3.LUT UR6, URZ, UR7, URZ, 0x33, !UPT ;  /* 0x000000073f067292 */ /* 0x000fe4000f8e333f */
[----:B------:R-:W-:Y:S01]  /*f470*/  UIMAD.WIDE.U32 UR8, UR8, UR9, URZ ;  /* 0x00000009080872a5 */ /* 0x000fe2000f8e003f */
[----:B------:R-:W-:Y:S01]  /*f480*/  ULDC UR7, c[0x0][0x14] ;  /* 0x0000050000077ab9 */ /* 0x000fe20000000800 */
[----:B------:R-:W-:Y:S02]  /*f490*/  USHF.R.S32.HI UR20, URZ, 0x7, UR11 ;  /* 0x000000073f147899 */ /* 0x000fe4000801140b */
[----:B------:R-:W-:Y:S02]  /*f4a0*/  UIMAD.WIDE.U32 UR22, UR8, UR7, URZ ;  /* 0x00000007081672a5 */ /* 0x000fe4000f8e003f */
[----:B------:R-:W-:-:S02]  /*f4b0*/  UIMAD UR18, UR9, UR7, URZ ;  /* 0x00000007091272a4 */ /* 0x000fc4000f8e023f */
[----:B------:R-:W-:Y:S01]  /*f4c0*/  ULOP3.LUT UR26, UR13, 0x2, URZ, 0xfc, !UPT ;  /* 0x000000020d1a7892 */ /* 0x000fe2000f8efc3f */
[C---:B0-----:R-:W-:Y:S01]  /*f4d0*/  IMAD.SHL.U32 R9, R8.reuse, 0x20, RZ ;  /* 0x0000002008097824 */ /* 0x041fe200078e00ff */
[----:B------:R-:W-:Y:S01]  /*f4e0*/  UIADD3 UR18, UR23, UR18, URZ ;  /* 0x0000001217127290 */ /* 0x000fe2000fffe03f */
[----:B------:R-:W-:Y:S01]  /*f4f0*/  IMAD.SHL.U32 R8, R8, 0x1000, RZ ;  /* 0x0000100008087824 */ /* 0x000fe200078e00ff */
[----:B------:R-:W-:Y:S02]  /*f500*/  UIADD3 UR27, UR20, 0x1, URZ ;  /* 0x00000001141b7890 */ /* 0x000fe4000fffe03f */
[----:B------:R-:W-:Y:S01]  /*f510*/  LOP3.LUT R9, R9, 0xe0, RZ, 0xc0, !PT ;  /* 0x000000e009097812 */ /* 0x000fe200078ec0ff */
[----:B------:R-:W-:Y:S01]  /*f520*/  ULDC.64 UR24, c[0x0][0x198] ;  /* 0x0000660000187ab9 */ /* 0x000fe20000000a00 */
[----:B------:R-:W-:-:S08]  /*f530*/  LOP3.LUT R8, R8, 0x7000, RZ, 0xc0, !PT ;  /* 0x0000700008087812 */ /* 0x000fd000078ec0ff */
.L_x_312:
[----:B------:R-:W-:-:S03]  /*f540*/  UMOV UR7, 0xffffffff ;  /* 0xffffffff00077882 */ /* 0x000fc60000000000 */
[----:B------:R-:W-:Y:S05]  /*f550*/  BRA.DIV UR7, `(.L_x_302) ;  /* 0x0000000e07d87947 */ /* 0x000fea000b800000 */
[----:B------:R-:W-:-:S13]  /*f560*/  ELECT P0, URZ, PT ;  /* 0x00000000003f782f */ /* 0x000fda0003800000 */
.L_x_323:
[----:B------:R-:W0:Y:S01]  /*f570*/  LDC R0, c[0x0][0x28c] ;  /* 0x0000a300ff007b82 */ /* 0x000e220000000800 */
[----:B------:R-:W-:Y:S01]  /*f580*/  BSSY B1, `(.L_x_303) ;  /* 0x000003a000017945 */ /* 0x000fe20003800000 */
[----:B0-----:R-:W-:-:S13]  /*f590*/  ISETP.LT.OR P0, PT, R0, 0x1, !P0 ;  /* 0x000000010000780c */ /* 0x001fda0004701670 */
[----:B------:R-:W-:Y:S05]  /*f5a0*/  @P0 BRA `(.L_x_304) ;  /* 0x0000000000dc0947 */ /* 0x000fea0003800000 */
[----:B------:R-:W-:Y:S02]  /*f5b0*/  IMAD.SHL.U32 R7, R5, 0x80, RZ ;  /* 0x0000008005077824 */ /* 0x000fe400078e00ff */
[----:B------:R-:W-:Y:S02]  /*f5c0*/  IMAD R14, R14, 0x100, R9 ;  /* 0x000001000e0e7824 */ /* 0x000fe400078e0209 */
[----:B------:R-:W-:Y:S02]  /*f5d0*/  IMAD.MOV.U32 R13, RZ, RZ, RZ ;  /* 0x000000ffff0d7224 */ /* 0x000fe400078e00ff */
[----:B------:R-:W-:Y:S02]  /*f5e0*/  IMAD.U32 R15, RZ, RZ, UR27 ;  /* 0x0000001bff0f7e24 */ /* 0x000fe4000f8e00ff */
[----:B------:R-:W-:Y:S02]  /*f5f0*/  IMAD.MOV.U32 R0, RZ, RZ, R12 ;  /* 0x000000ffff007224 */ /* 0x000fe400078e000c */
[----:B------:R-:W-:-:S07]  /*f600*/  IMAD.MOV.U32 R3, RZ, RZ, R11 ;  /* 0x000000ffff037224 */ /* 0x000fce00078e000b */
.L_x_307:
[----:B------:R-:W0:Y:S01]  /*f610*/  S2R R5, SR_CgaCtaId ;  /* 0x0000000000057919 */ /* 0x000e220000008800 */
[----:B------:R-:W-:Y:S01]  /*f620*/  MOV R2, 0x400 ;  /* 0x0000040000027802 */ /* 0x000fe20000000f00 */
[----:B------:R-:W1:Y:S03]  /*f630*/  S2R R4, SR_TID.X ;  /* 0x0000000000047919 */ /* 0x000e660000002100 */
[----:B0-----:R-:W-:Y:S02]  /*f640*/  LEA R16, R5, R2, 0x18 ;  /* 0x0000000205107211 */ /* 0x001fe400078ec0ff */
[----:B------:R-:W-:Y:S02]  /*f650*/  SHF.L.U32 R2, R0, 0x1f, RZ ;  /* 0x0000001f00027819 */ /* 0x000fe400000006ff */
[----:B-1----:R-:W-:Y:S01]  /*f660*/  LOP3.LUT P1, RZ, R4, 0x7f, RZ, 0xc0, !PT ;  /* 0x0000007f04ff7812 */ /* 0x002fe2000782c0ff */
[----:B------:R-:W-:-:S04]  /*f670*/  IMAD R5, R3, 0x8, R16 ;  /* 0x0000000803057824 */ /* 0x000fc800078e0210 */
[----:B------:R-:W0:Y:S08]  /*f680*/  SYNCS.PHASECHK.TRANS64.TRYWAIT P0, [R5+URZ+0x20], R2 ;  /* 0x00002002050075a7 */ /* 0x000e30000800017f */
[----:B------:R-:W1:Y:S01]  /*f690*/  @!P1 LDC R4, c[0x0][0x500] ;  /* 0x00014000ff049b82 */ /* 0x000e620000000800 */
[----:B0-----:R-:W-:Y:S05]  /*f6a0*/  @!P0 BRA `(.L_x_305) ;  /* 0x0000000c00a48947 */ /* 0x001fea0003800000 */
.L_x_324:
[----:B------:R-:W-:Y:S01]  /*f6b0*/  UPRMT UR7, UR26, 0x9910, URZ ;  /* 0x000099101a077896 */ /* 0x000fe2000800003f */
[----:B-1----:R1:W-:Y:S03]  /*f6c0*/  @!P1 SYNCS.ARRIVE.TRANS64 RZ, [R5+URZ], R4 ;  /* 0x0000000405ff99a7 */ /* 0x0023e6000800003f */
[----:B------:R-:W-:-:S06]  /*f6d0*/  UISETP.NE.AND UP0, UPT, UR7, 0x2, UPT ;  /* 0x000000020700788c */ /* 0x000fcc000bf05270 */
[----:B------:R-:W-:-:S13]  /*f6e0*/  PLOP3.LUT P0, PT, PT, PT, UP0, 0x80, 0x0 ;  /* 0x000000000000781c */ /* 0x000fda0003f0f008 */
[----:B-1----:R-:W-:Y:S05]  /*f6f0*/  @P0 BRA `(.L_x_306) ;  /* 0x0000000000040947 */ /* 0x002fea0003800000 */
[----:B------:R-:W-:Y:S01]  /*f700*/  BPT.TRAP 0x1 ;  /* 0x000000040000795c */ /* 0x000fe20000300000 */
.L_x_306:
[C---:B0-----:R-:W-:Y:S01]  /*f710*/  IMAD R2, R3.reuse, 0x4000, R16 ;  /* 0x0000400003027824 */ /* 0x041fe200078e0210 */
[----:B------:R-:W-:Y:S01]  /*f720*/  R2UR UR19, R16 ;  /* 0x00000000101372ca */ /* 0x000fe200000e0000 */
[----:B------:R-:W-:Y:S01]  /*f730*/  IMAD R4, R3, 0x8000, R8 ;  /* 0x0000800003047824 */ /* 0x000fe200078e0208 */
[----:B------:R-:W-:Y:S01]  /*f740*/  R2UR UR9, R5 ;  /* 0x00000000050972ca */ /* 0x000fe200000e0000 */
[----:B------:R-:W-:Y:S01]  /*f750*/  VIADD R15, R15, 0xffffffff ;  /* 0xffffffff0f0f7836 */ /* 0x000fe20000000000 */
[----:B------:R-:W-:Y:S01]  /*f760*/  R2UR UR7, R2 ;  /* 0x00000000020772ca */ /* 0x000fe200000e0000 */
[----:B------:R-:W-:Y:S01]  /*f770*/  UIADD3 UR14, UP0, UR24, 0xf0, URZ ;  /* 0x000000f0180e7890 */ /* 0x000fe2000ff1e03f */
[----:B------:R-:W-:Y:S01]  /*f780*/  R2UR UR8, R4 ;  /* 0x00000000040872ca */ /* 0x000fe200000e0000 */
[----:B------:R-:W-:Y:S01]  /*f790*/  UIADD3 UR28, UP1, UR24, 0x1f0, URZ ;  /* 0x000001f0181c7890 */ /* 0x000fe2000ff3e03f */
[----:B------:R-:W-:Y:S01]  /*f7a0*/  R2UR UR11, R7 ;  /* 0x00000000070b72ca */ /* 0x000fe200000e0000 */
[----:B------:R-:W-:Y:S01]  /*f7b0*/  UIADD3.X UR15, URZ, UR25, URZ, UP0, !UPT ;  /* 0x000000193f0f7290 */ /* 0x000fe200087fe43f */
[----:B------:R-:W-:Y:S01]  /*f7c0*/  R2UR UR10, R13 ;  /* 0x000000000d0a72ca */ /* 0x000fe200000e0000 */
[----:B------:R-:W-:Y:S01]  /*f7d0*/  VIADD R3, R3, 0x1 ;  /* 0x0000000103037836 */ /* 0x000fe20000000000 */
[----:B------:R-:W-:Y:S01]  /*f7e0*/  R2UR UR12, R6 ;  /* 0x00000000060c72ca */ /* 0x000fe200000e0000 */
[----:B------:R-:W-:Y:S01]  /*f7f0*/  UIADD3.X UR29, URZ, UR25, URZ, UP1, !UPT ;  /* 0x000000193f1d7290 */ /* 0x000fe20008ffe43f */
[----:B------:R-:W-:Y:S01]  /*f800*/  R2UR UR21, R14 ;  /* 0x000000000e1572ca */ /* 0x000fe200000e0000 */
[----:B------:R-:W-:Y:S01]  /*f810*/  UMOV UR16, 0x0 ;  /* 0x0000000000107882 */ /* 0x000fe20000000000 */
[----:B------:R-:W-:Y:S01]  /*f820*/  ISETP.GT.AND P1, PT, R15, 0x1, PT ;  /* 0x000000010f00780c */ /* 0x000fe20003f24270 */
[----:B------:R-:W-:Y:S01]  /*f830*/  UIADD3 UR7, UR7, 0x100, URZ ;  /* 0x0000010007077890 */ /* 0x000fe2000fffe03f */
[----:B------:R-:W-:Y:S01]  /*f840*/  ISETP.NE.AND P0, PT, R3, 0x4, PT ;  /* 0x000000040300780c */ /* 0x000fe20003f05270 */
[----:B------:R-:W-:Y:S01]  /*f850*/  UIADD3 UR19, UR19, 0x10100, UR8 ;  /* 0x0001010013137890 */ /* 0x000fe2000fffe008 */
[----:B------:R-:W-:Y:S01]  /*f860*/  VIADD R13, R13, 0x80 ;  /* 0x000000800d0d7836 */ /* 0x000fe20000000000 */
[----:B------:R-:W-:Y:S01]  /*f870*/  UMOV UR17, 0x10000000 ;  /* 0x1000000000117882 */ /* 0x000fe20000000000 */
[----:B------:R-:W-:Y:S01]  /*f880*/  UMOV UR30, 0xff0000 ;  /* 0x00ff0000001e7882 */ /* 0x000fe20000000000 */
[----:B------:R-:W-:Y:S01]  /*f890*/  SEL R5, RZ, 0x1, P0 ;  /* 0x00000001ff057807 */ /* 0x000fe20000000000 */
[----:B------:R-:W-:Y:S01]  /*f8a0*/  UMOV UR8, UR7 ;  /* 0x0000000700087c82 */ /* 0x000fe20008000000 */
[----:B------:R-:W-:Y:S01]  /*f8b0*/  SEL R3, R3, RZ, P0 ;  /* 0x000000ff03037207 */ /* 0x000fe20000000000 */
[----:B------:R0:W-:Y:S01]  /*f8c0*/  UTMALDG.3D [UR8], [UR14], desc[UR16] ;  /* 0x000010080e0075b4 */ /* 0x0001e20008011000 */
[----:B------:R-:W-:Y:S01]  /*f8d0*/  LOP3.LUT R0, R0, R5, RZ, 0x3c, !PT ;  /* 0x0000000500007212 */ /* 0x000fe200078e3cff */
[----:B0-----:R-:W-:Y:S01]  /*f8e0*/  UMOV UR11, UR21 ;  /* 0x00000015000b7c82 */ /* 0x001fe20008000000 */
[----:B------:R-:W-:-:S02]  /*f8f0*/  UMOV UR8, UR19 ;  /* 0x0000001300087c82 */ /* 0x000fc40008000000 */
[----:B------:R0:W-:Y:S02]  /*f900*/  UTMALDG.3D.MULTICAST [UR8], [UR28], UR30, desc[UR16] ;  /* 0x000010081c0073b4 */ /* 0x0001e4000801181e */
[----:B0-----:R-:W-:Y:S05]  /*f910*/  @P1 BRA `(.L_x_307) ;  /* 0xfffffffc003c1947 */ /* 0x001fea000383ffff */
.L_x_304:
[----:B------:R-:W-:Y:S05]  /*f920*/  BSYNC B1 ;  /* 0x0000000000017941 */ /* 0x000fea0003800000 */
.L_x_303:
[----:B------:R-:W2:Y:S01]  /*f930*/  LDL.LU R17, [R1+0x78] ;  /* 0x0000780001117983 */ /* 0x000ea20000300800 */
[----:B------:R-:W-:Y:S01]  /*f940*/  LOP3.LUT P3, RZ, R10, 0xff, RZ, 0xc0, !PT ;  /* 0x000000ff0aff7812 */ /* 0x000fe2000786c0ff */
[----:B------:R-:W-:Y:S01]  /*f950*/  VIADD R11, R11, UR20 ;  /* 0x000000140b0b7c36 */ /* 0x000fe20008000000 */
[----:B------:R-:W-:Y:S01]  /*f960*/  ULDC.64 UR8, c[0x0][0x650] ;  /* 0x0001940000087ab9 */ /* 0x000fe20000000a00 */
[----:B------:R-:W3:Y:S01]  /*f970*/  LDL.LU R16, [R1+0x7c] ;  /* 0x00007c0001107983 */ /* 0x000ee20000300800 */
[----:B------:R-:W-:Y:S01]  /*f980*/  IMAD.U32 R4, RZ, RZ, UR20 ;  /* 0x00000014ff047e24 */ /* 0x000fe2000f8e00ff */
[----:B------:R-:W-:Y:S01]  /*f990*/  BSSY B1, `(.L_x_308) ;  /* 0x0000070000017945 */ /* 0x000fe20003800000 */
[----:B------:R-:W-:Y:S01]  /*f9a0*/  ISETP.GT.U32.AND P0, PT, R11, 0x3, PT ;  /* 0x000000030b00780c */ /* 0x000fe20003f04070 */
[----:B------:R-:W-:Y:S01]  /*f9b0*/  IMAD.MOV.U32 R5, RZ, RZ, -0x1 ;  /* 0xffffffffff057424 */ /* 0x000fe200078e00ff */
[----:B------:R-:W-:Y:S01]  /*f9c0*/  SHF.R.U32.HI R0, RZ, 0x2, R11 ;  /* 0x00000002ff007819 */ /* 0x000fe2000001160b */
[----:B------:R-:W-:Y:S01]  /*f9d0*/  IMAD.MOV.U32 R14, RZ, RZ, -0x1 ;  /* 0xffffffffff0e7424 */ /* 0x000fe200078e00ff */
[----:B------:R-:W-:Y:S01]  /*f9e0*/  ISETP.LT.U32.AND P0, PT, R4, 0x4, P0 ;  /* 0x000000040400780c */ /* 0x000fe20000701070 */
[----:B------:R-:W-:Y:S01]  /*f9f0*/  IMAD.MOV.U32 R6, RZ, RZ, -0x1 ;  /* 0xffffffffff067424 */ /* 0x000fe200078e00ff */
[----:B------:R-:W-:Y:S01]  /*fa00*/  LOP3.LUT R0, R0, 0x1, RZ, 0xc0, !PT ;  /* 0x0000000100007812 */ /* 0x000fe200078ec0ff */
[----:B------:R-:W0:Y:S01]  /*fa10*/  @P3 S2R R3, SR_CgaCtaId ;  /* 0x0000000000033919 */ /* 0x000e220000008800 */
[----:B------:R-:W-:-:S02]  /*fa20*/  @P3 MOV R2, 0x400 ;  /* 0x0000040000023802 */ /* 0x000fc40000000f00 */
[----:B------:R-:W-:Y:S01]  /*fa30*/  ISETP.NE.U32.AND P1, PT, R0, 0x1, PT ;  /* 0x000000010000780c */ /* 0x000fe20003f25070 */
[----:B------:R-:W-:Y:S01]  /*fa40*/  IMAD.U32 R0, RZ, RZ, UR20 ;  /* 0x00000014ff007e24 */ /* 0x000fe2000f8e00ff */
[----:B------:R-:W-:Y:S02]  /*fa50*/  LOP3.LUT R11, R11, 0x3, RZ, 0xc0, !PT ;  /* 0x000000030b0b7812 */ /* 0x000fe400078ec0ff */
[----:B------:R-:W-:Y:S02]  /*fa60*/  PRMT R10, RZ, 0x7610, R10 ;  /* 0x00007610ff0a7816 */ /* 0x000fe4000000000a */
[----:B------:R-:W-:-:S04]  /*fa70*/  ISETP.GT.U32.AND P1, PT, R0, 0x3, !P1 ;  /* 0x000000030000780c */ /* 0x000fc80004f24070 */
[----:B------:R-:W-:Y:S02]  /*fa80*/  SEL R0, RZ, 0x1, !P1 ;  /* 0x00000001ff007807 */ /* 0x000fe40004800000 */
[----:B0-----:R-:W-:Y:S02]  /*fa90*/  @P3 LEA R2, R3, R2, 0x18 ;  /* 0x0000000203023211 */ /* 0x001fe400078ec0ff */
[----:B------:R-:W-:Y:S02]  /*faa0*/  SEL R3, RZ, 0x1, !P0 ;  /* 0x00000001ff037807 */ /* 0x000fe40004000000 */
[----:B------:R0:W-:Y:S02]  /*fab0*/  @P3 SYNCS.ARRIVE.TRANS64.A1T0 RZ, [R2+URZ+0x58], RZ ;  /* 0x000058ff02ff39a7 */ /* 0x0001e4000810003f */
[----:B------:R-:W-:Y:S02]  /*fac0*/  LOP3.LUT R12, R0, R12, R3, 0x96, !PT ;  /* 0x0000000c000c7212 */ /* 0x000fe400078e9603 */
[----:B------:R-:W-:-:S02]  /*fad0*/  PRMT R0, RZ, 0x7610, R0 ;  /* 0x00007610ff007816 */ /* 0x000fc40000000000 */
[----:B---3--:R-:W-:-:S04]  /*fae0*/  IADD3 R16, P3, R16, UR22, RZ ;  /* 0x0000001610107c10 */ /* 0x008fc8000ff7e0ff */
[----:B--2---:R-:W-:Y:S01]  /*faf0*/  IADD3.X R17, R17, UR18, RZ, P3, !PT ;  /* 0x0000001211117c10 */ /* 0x004fe20009ffe4ff */
[----:B------:R0:W-:Y:S01]  /*fb00*/  STL [R1+0x7c], R16 ;  /* 0x00007c1001007387 */ /* 0x0001e20000100800 */
[----:B------:R-:W-:-:S03]  /*fb10*/  ISETP.GE.U32.AND P3, PT, R16, UR8, PT ;  /* 0x0000000810007c0c */ /* 0x000fc6000bf66070 */
[----:B------:R0:W-:Y:S01]  /*fb20*/  STL [R1+0x78], R17 ;  /* 0x0000781101007387 */ /* 0x0001e20000100800 */
[----:B------:R-:W-:-:S13]  /*fb30*/  ISETP.GE.U32.AND.EX P0, PT, R17, UR9, PT, P3 ;  /* 0x0000000911007c0c */ /* 0x000fda000bf06130 */
[----:B0-----:R-:W-:Y:S05]  /*fb40*/  @P0 BRA `(.L_x_309) ;  /* 0x0000000400500947 */ /* 0x001fea0003800000 */
[----:B------:R-:W-:Y:S01]  /*fb50*/  ULDC.64 UR8, c[0x0][0x628] ;  /* 0x00018a0000087ab9 */ /* 0x000fe20000000a00 */
[----:B------:R-:W0:Y:S01]  /*fb60*/  S2R R13, SR_CTAID.X ;  /* 0x00000000000d7919 */ /* 0x000e220000002500 */
[----:B------:R-:W-:Y:S01]  /*fb70*/  ISETP.NE.U32.AND P0, PT, RZ, UR8, PT ;  /* 0x00000008ff007c0c */ /* 0x000fe2000bf05070 */
[----:B------:R-:W-:Y:S01]  /*fb80*/  ULDC UR10, c[0x0][0x630] ;  /* 0x00018c00000a7ab9 */ /* 0x000fe20000000800 */
[----:B------:R-:W-:Y:S01]  /*fb90*/  IMAD.MOV.U32 R2, RZ, RZ, R16 ;  /* 0x000000ffff027224 */ /* 0x000fe200078e0010 */
[----:B------:R-:W1:Y:S01]  /*fba0*/  S2R R0, SR_CTAID.Y ;  /* 0x0000000000007919 */ /* 0x000e620000002600 */
[----:B------:R-:W-:Y:S01]  /*fbb0*/  ISETP.NE.AND.EX P0, PT, RZ, UR9, PT, P0 ;  /* 0x00000009ff007c0c */ /* 0x000fe2000bf05300 */
[----:B------:R-:W-:-:S12]  /*fbc0*/  IMAD.MOV.U32 R3, RZ, RZ, R17 ;  /* 0x000000ffff037224 */ /* 0x000fd800078e0011 */
[----:B------:R-:W-:Y:S05]  /*fbd0*/  @!P0 BRA `(.L_x_310) ;  /* 0x0000000000288947 */ /* 0x000fea0003800000 */
[----:B------:R-:W-:Y:S02]  /*fbe0*/  ULDC UR7, c[0x0][0x634] ;  /* 0x00018d0000077ab9 */ /* 0x000fe40000000800 */
[----:B------:R-:W-:-:S05]  /*fbf0*/  IADD3 R7, P0, R16, UR7, RZ ;  /* 0x0000000710077c10 */ /* 0x000fca000ff1e0ff */
[----:B------:R-:W-:-:S04]  /*fc00*/  IMAD.X R15, RZ, RZ, R17, P0 ;  /* 0x000000ffff0f7224 */ /* 0x000fc800000e0611 */
[----:B------:R-:W-:-:S04]  /*fc10*/  IMAD.WIDE.U32 R4, R15, UR8, RZ ;  /* 0x000000080f047c25 */ /* 0x000fc8000f8e00ff */
[----:B------:R-:W-:-:S04]  /*fc20*/  IMAD.WIDE.U32 R4, P0, R7, UR9, R4 ;  /* 0x0000000907047c25 */ /* 0x000fc8000f800004 */
[----:B------:R-:W-:-:S04]  /*fc30*/  IMAD.WIDE.U32 R6, R7, UR8, RZ ;  /* 0x0000000807067c25 */ /* 0x000fc8000f8e00ff */
[----:B------:R-:W-:Y:S01]  /*fc40*/  IMAD.X R3, RZ, RZ, RZ, P0 ;  /* 0x000000ffff037224 */ /* 0x000fe200000e06ff */
[----:B------:R-:W-:Y:S01]  /*fc50*/  IADD3 RZ, P0, R7, R4, RZ ;  /* 0x0000000407ff7210 */ /* 0x000fe20007f1e0ff */
[----:B------:R-:W-:-:S04]  /*fc60*/  IMAD.MOV.U32 R2, RZ, RZ, R5 ;  /* 0x000000ffff027224 */ /* 0x000fc800078e0005 */
[----:B------:R-:W-:-:S08]  /*fc70*/  IMAD.WIDE.U32.X R2, R15, UR9, R2, P0 ;  /* 0x000000090f027c25 */ /* 0x000fd000080e0402 */
.L_x_310:
[--C-:B------:R-:W-:Y:S01]  /*fc80*/  SHF.R.U64 R6, R2, UR10, R3.reuse ;  /* 0x0000000a02067c19 */ /* 0x100fe20008001203 */
[----:B------:R-:W-:Y:S01]  /*fc90*/  ULDC.64 UR8, c[0x0][0x620] ;  /* 0x0001880000087ab9 */ /* 0x000fe20000000a00 */
[----:B------:R-:W-:Y:S01]  /*fca0*/  SHF.R.U32.HI R2, RZ, UR10, R3 ;  /* 0x0000000aff027c19 */ /* 0x000fe20008011603 */
[----:B------:R-:W-:Y:S01]  /*fcb0*/  IMAD.MOV.U32 R3, RZ, RZ, R17 ;  /* 0x000000ffff037224 */ /* 0x000fe200078e0011 */
[----:B------:R-:W-:Y:S01]  /*fcc0*/  IADD3 R5, P0, RZ, -R6, RZ ;  /* 0x80000006ff057210 */ /* 0x000fe20007f1e0ff */
[----:B------:R-:W-:Y:S01]  /*fcd0*/  ULDC UR7, c[0x0][0x150] ;  /* 0x0000540000077ab9 */ /* 0x000fe20000000800 */
[----:B0-----:R-:W-:Y:S01]  /*fce0*/  I2FP.F32.U32 R7, R13 ;  /* 0x0000000d00077245 */ /* 0x001fe20000201000 */
[----:B------:R-:W0:Y:S01]  /*fcf0*/  LDC R18, c[0x0][0x144] ;  /* 0x00005100ff127b82 */ /* 0x000e220000000800 */
[----:B------:R-:W-:Y:S01]  /*fd00*/  ULDC.64 UR10, c[0x0][0x640] ;  /* 0x00019000000a7ab9 */ /* 0x000fe20000000a00 */
[----:B------:R-:W-:Y:S01]  /*fd10*/  IMAD.X R2, RZ, RZ, ~R2, P0 ;  /* 0x000000ffff027224 */ /* 0x000fe200000e0e02 */
[----:B------:R-:W-:-:S03]  /*fd20*/  ISETP.NE.U32.AND P0, PT, RZ, UR10, PT ;  /* 0x0000000aff007c0c */ /* 0x000fc6000bf05070 */
[----:B------:R-:W-:Y:S01]  /*fd30*/  IMAD R4, R2, UR8, RZ ;  /* 0x0000000802047c24 */ /* 0x000fe2000f8e02ff */
[----:B------:R-:W-:Y:S01]  /*fd40*/  ISETP.NE.AND.EX P0, PT, RZ, UR11, PT, P0 ;  /* 0x0000000bff007c0c */ /* 0x000fe2000bf05300 */
[----:B------:R-:W-:Y:S01]  /*fd50*/  IMAD.MOV.U32 R2, RZ, RZ, R16 ;  /* 0x000000ffff027224 */ /* 0x000fe200078e0010 */
[----:B------:R-:W2:Y:S03]  /*fd60*/  LDC R15, c[0x0][0x148] ;  /* 0x00005200ff0f7b82 */ /* 0x000ea60000000800 */
[----:B------:R-:W-:Y:S01]  /*fd70*/  IMAD.WIDE.U32 R2, R5, UR8, R2 ;  /* 0x0000000805027c25 */ /* 0x000fe2000f8e0002 */
[----:B------:R-:W-:-:S03]  /*fd80*/  ULDC UR8, c[0x0][0x154] ;  /* 0x0000550000087ab9 */ /* 0x000fc60000000800 */
[----:B------:R-:W-:Y:S02]  /*fd90*/  IMAD R5, R5, UR9, R4 ;  /* 0x0000000905057c24 */ /* 0x000fe4000f8e0204 */
[----:B------:R-:W-:Y:S01]  /*fda0*/  FMUL R4, R7, UR7 ;  /* 0x0000000707047c20 */ /* 0x000fe20008400000 */
[----:B------:R-:W-:Y:S01]  /*fdb0*/  ULDC UR7, c[0x0][0x618] ;  /* 0x0001860000077ab9 */ /* 0x000fe20000000800 */
[----:B------:R-:W-:Y:S01]  /*fdc0*/  ULDC UR9, c[0x0][0x608] ;  /* 0x0001820000097ab9 */ /* 0x000fe20000000800 */
[----:B------:R-:W-:-:S03]  /*fdd0*/  IMAD.IADD R3, R3, 0x1, R5 ;  /* 0x0000000103037824 */ /* 0x000fc600078e0205 */
[----:B------:R-:W3:Y:S02]  /*fde0*/  F2I.U32.TRUNC.NTZ R4, R4 ;  /* 0x0000000400047305 */ /* 0x000ee4000020f000 */
[----:B------:R-:W-:Y:S02]  /*fdf0*/  SHF.R.U64 R7, R2, UR7, R3 ;  /* 0x0000000702077c19 */ /* 0x000fe40008001203 */
[----:B-1----:R-:W-:-:S05]  /*fe00*/  I2FP.F32.U32 R2, R0 ;  /* 0x0000000000027245 */ /* 0x002fca0000201000 */
[----:B------:R-:W-:Y:S01]  /*fe10*/  FMUL R5, R2, UR8 ;  /* 0x0000000802057c20 */ /* 0x000fe20008400000 */
[----:B------:R-:W-:Y:S01]  /*fe20*/  SHF.R.U32.HI R2, RZ, UR7, R3 ;  /* 0x00000007ff027c19 */ /* 0x000fe20008011603 */
[----:B------:R-:W-:Y:S02]  /*fe30*/  ULDC UR7, c[0x0][0x658] ;  /* 0x0001960000077ab9 */ /* 0x000fe40000000800 */
[----:B------:R1:W4:Y:S01]  /*fe40*/  F2I.U32.TRUNC.NTZ R19, R5 ;  /* 0x0000000500137305 */ /* 0x000322000020f000 */
[----:B------:R-:W-:Y:S01]  /*fe50*/  SHF.R.U64 R16, R7, UR9, R2 ;  /* 0x0000000907107c19 */ /* 0x000fe20008001202 */
[----:B---3--:R-:W-:Y:S01]  /*fe60*/  IMAD.MOV R4, RZ, RZ, -R4 ;  /* 0x000000ffff047224 */ /* 0x008fe200078e0a04 */
[----:B------:R-:W-:-:S03]  /*fe70*/  SHF.R.U32.HI R3, RZ, UR9, R2 ;  /* 0x00000009ff037c19 */ /* 0x000fc60008011602 */
[----:B0-----:R-:W-:Y:S01]  /*fe80*/  IMAD R13, R18, R4, R13 ;  /* 0x00000004120d7224 */ /* 0x001fe200078e020d */
[--C-:B------:R-:W-:Y:S02]  /*fe90*/  SHF.R.U64 R14, R16, UR7, R3.reuse ;  /* 0x00000007100e7c19 */ /* 0x100fe40008001203 */
[----:B------:R-:W-:-:S03]  /*fea0*/  SHF.R.U32.HI R17, RZ, UR7, R3 ;  /* 0x00000007ff117c19 */ /* 0x000fc60008011603 */
[----:B------:R-:W-:Y:S02]  /*feb0*/  IMAD.MOV.U32 R2, RZ, RZ, R14 ;  /* 0x000000ffff027224 */ /* 0x000fe400078e000e */
[----:B------:R-:W-:Y:S01]  /*fec0*/  IMAD.MOV.U32 R3, RZ, RZ, R17 ;  /* 0x000000ffff037224 */ /* 0x000fe200078e0011 */
[----:B-12-4-:R-:W-:Y:S06]  /*fed0*/  @!P0 BRA `(.L_x_311) ;  /* 0x0000000000288947 */ /* 0x016fec0003800000 */
[----:B------:R-:W-:Y:S02]  /*fee0*/  ULDC UR7, c[0x0][0x64c] ;  /* 0x0001930000077ab9 */ /* 0x000fe40000000800 */
[----:B------:R-:W-:-:S05]  /*fef0*/  IADD3 R3, P0, R14, UR7, RZ ;  /* 0x000000070e037c10 */ /* 0x000fca000ff1e0ff */
[----:B------:R-:W-:-:S04]  /*ff00*/  IMAD.X R17, RZ, RZ, R17, P0 ;  /* 0x000000ffff117224 */ /* 0x000fc800000e0611 */
[----:B------:R-:W-:-:S04]  /*ff10*/  IMAD.WIDE.U32 R4, R17, UR10, RZ ;  /* 0x0000000a11047c25 */ /* 0x000fc8000f8e00ff */
[----:B------:R-:W-:-:S04]  /*ff20*/  IMAD.WIDE.U32 R4, P0, R3, UR11, R4 ;  /* 0x0000000b03047c25 */ /* 0x000fc8000f800004 */
[----:B------:R-:W-:-:S04]  /*ff30*/  IMAD.WIDE.U32 R2, R3, UR10, RZ ;  /* 0x0000000a03027c25 */ /* 0x000fc8000f8e00ff */
[----:B------:R-:W-:Y:S01]  /*ff40*/  IMAD.MOV.U32 R2, RZ, RZ, R5 ;  /* 0x000000ffff027224 */ /* 0x000fe200078e0005 */
[----:B------:R-:W-:Y:S01]  /*ff50*/  IADD3 RZ, P1, R3, R4, RZ ;  /* 0x0000000403ff7210 */ /* 0x000fe20007f3e0ff */
[----:B------:R-:W-:-:S04]  /*ff60*/  IMAD.X R3, RZ, RZ, RZ, P0 ;  /* 0x000000ffff037224 */ /* 0x000fc800000e06ff */
[----:B------:R-:W-:-:S08]  /*ff70*/  IMAD.WIDE.U32.X R2, R17, UR11, R2, P1 ;  /* 0x0000000b11027c25 */ /* 0x000fd000088e0402 */
.L_x_311:
[----:B------:R-:W-:Y:S01]  /*ff80*/  ULDC UR7, c[0x0][0x648] ;  /* 0x0001920000077ab9 */ /* 0x000fe20000000800 */
[----:B------:R-:W-:Y:S01]  /*ff90*/  LOP3.LUT R16, R16, UR6, RZ, 0xc0, !PT ;  /* 0x0000000610107c12 */ /* 0x000fe2000f8ec0ff */
[----:B------:R-:W-:Y:S01]  /*ffa0*/  IMAD.MOV R19, RZ, RZ, -R19 ;  /* 0x000000ffff137224 */ /* 0x000fe200078e0a13 */
[----:B------:R-:W-:Y:S01]  /*ffb0*/  SHF.R.U64 R3, R2, UR7, R3 ;  /* 0x0000000702037c19 */ /* 0x000fe20008001203 */
[----:B------:R-:W-:Y:S01]  /*ffc0*/  ULDC UR7, c[0x0][0x638] ;  /* 0x00018e0000077ab9 */ /* 0x000fe20000000800 */
[----:B------:R-:W-:Y:S01]  /*ffd0*/  LOP3.LUT R7, R7, UR4, RZ, 0xc0, !PT ;  /* 0x0000000407077c12 */ /* 0x000fe2000f8ec0ff */
[----:B------:R-:W-:Y:S01]  /*ffe0*/  @P2 IMAD R13, R15, R19, R0 ;  /* 0x000000130f0d2224 */ /* 0x000fe200078e0200 */
[----:B------:R-:W-:Y:S01]  /*fff0*/  ULDC UR8, c[0x0][0x610] ;  /* 0x0001840000087ab9 */ /* 0x000fe20000000800 */
[----:B------:R-:W-:Y:S02]  /*10000*/  IMAD.MOV R5, RZ, RZ, -R3 ;  /* 0x000000ffff057224 */ /* 0x000fe400078e0a03 */
[----:B------:R-:W-:-:S02]  /*10010*/  IMAD R16, R3, UR5, R16 ;  /* 0x0000000503107c24 */ /* 0x000fc4000f8e0210 */
[----:B------:R-:W-:Y:S01]  /*10020*/  IMAD R14, R5, UR7, R14 ;  /* 0x00000007050e7c24 */ /* 0x000fe2000f8e020e */
[----:B------:R-:W-:Y:S01]  /*10030*/  ULDC UR7, c[0x0][0x600] ;  /* 0x0001800000077ab9 */ /* 0x000fe20000000800 */
[----:B------:R-:W-:Y:S02]  /*10040*/  IMAD R13, R16, UR8, R13 ;  /* 0x00000008100d7c24 */ /* 0x000fe4000f8e020d */
[----:B------:R-:W-:Y:S02]  /*10050*/  IMAD R2, R14, UR7, R7 ;  /* 0x000000070e027c24 */ /* 0x000fe4000f8e0207 */
[----:B------:R-:W-:-:S03]  /*10060*/  IMAD.MOV.U32 R0, RZ, RZ, 0x1 ;  /* 0x00000001ff007424 */ /* 0x000fc600078e00ff */
[----:B------:R-:W-:Y:S02]  /*10070*/  SEL R14, R2, R13, !P2 ;  /* 0x0000000d020e7207 */ /* 0x000fe40005000000 */
[----:B------:R-:W-:-:S07]  /*10080*/  SEL R5, R13, R2, !P2 ;  /* 0x000000020d057207 */ /* 0x000fce0005000000 */
.L_x_309:
[----:B------:R-:W-:Y:S05]  /*10090*/  BSYNC B1 ;  /* 0x0000000000017941 */ /* 0x000fea0003800000 */
.L_x_308:
[----:B------:R-:W-:-:S13]  /*100a0*/  LOP3.LUT P0, RZ, R0, 0xff, RZ, 0xc0, !PT ;  /* 0x000000ff00ff7812 */ /* 0x000fda000780c0ff */
[----:B------:R-:W-:Y:S05]  /*100b0*/  @P0 BRA `(.L_x_312) ;  /* 0xfffffff400200947 */ /* 0x000fea000383ffff */
[----:B------:R-:W-:Y:S05]  /*100c0*/  BSYNC B0 ;  /* 0x0000000000007941 */ /* 0x000fea0003800000 */
.L_x_301:
[----:B------:R-:W-:-:S03]  /*100d0*/  UMOV UR7, 0xffffffff ;  /* 0xffffffff00077882 */ /* 0x000fc60000000000 */
[----:B------:R-:W-:Y:S05]  /*100e0*/  BRA.DIV UR7, `(.L_x_313) ;  /* 0x0000000607287947 */ /* 0x000fea000b800000 */
[----:B------:R-:W-:-:S13]  /*100f0*/  ELECT P0, URZ, PT ;  /* 0x00000000003f782f */ /* 0x000fda0003800000 */
.L_x_327:
[----:B------:R-:W-:Y:S04]  /*10100*/  BSSY B0, `(.L_x_314) ;  /* 0x000002c000007945 */ /* 0x000fe80003800000 */
[----:B------:R-:W-:Y:S05]  /*10110*/  @!P0 BRA `(.L_x_315) ;  /* 0x0000000000a88947 */ /* 0x000fea0003800000 */
[----:B------:R-:W-:-:S04]  /*10120*/  ULOP3.LUT UR7, UR13, 0x2, URZ, 0xfc, !UPT ;  /* 0x000000020d077892 */ /* 0x000fc8000f8efc3f */
[----:B------:R-:W-:-:S06]  /*10130*/  UISETP.NE.AND UP0, UPT, UR7, 0x3, UPT ;  /* 0x000000030700788c */ /* 0x000fcc000bf05270 */
[----:B------:R-:W-:-:S13]  /*10140*/  PLOP3.LUT P0, PT, PT, PT, UP0, 0x80, 0x0 ;  /* 0x000000000000781c */ /* 0x000fda0003f0f008 */
[----:B------:R-:W-:Y:S05]  /*10150*/  @!P0 BRA `(.L_x_316) ;  /* 0x0000000000048947 */ /* 0x000fea0003800000 */
[----:B------:R-:W-:Y:S01]  /*10160*/  BPT.TRAP 0x1 ;  /* 0x000000040000795c */ /* 0x000fe20000300000 */
.L_x_316:
[----:B------:R-:W0:Y:S01]  /*10170*/  S2R R3, SR_CgaCtaId ;  /* 0x0000000000037919 */ /* 0x000e220000008800 */
[----:B------:R-:W-:Y:S02]  /*10180*/  MOV R0, 0x400 ;  /* 0x0000040000007802 */ /* 0x000fe40000000f00 */
[----:B------:R-:W-:Y:S02]  /*10190*/  SHF.L.U32 R2, R12, 0x1f, RZ ;  /* 0x0000001f0c027819 */ /* 0x000fe400000006ff */
[----:B0-----:R-:W-:-:S05]  /*101a0*/  LEA R0, R3, R0, 0x18 ;  /* 0x0000000003007211 */ /* 0x001fca00078ec0ff */
[----:B------:R-:W-:-:S04]  /*101b0*/  VIADD R0, R0, 0x20 ;  /* 0x0000002000007836 */ /* 0x000fc80000000000 */
[C---:B------:R-:W-:Y:S02]  /*101c0*/  IMAD R5, R11.reuse, 0x8, R0 ;  /* 0x000000080b057824 */ /* 0x040fe400078e0200 */
[----:B------:R-:W-:Y:S02]  /*101d0*/  VIADD R11, R11, 0x1 ;  /* 0x000000010b0b7836 */ /* 0x000fe40000000000 */
[----:B------:R-:W0:Y:S03]  /*101e0*/  SYNCS.PHASECHK.TRANS64.TRYWAIT P0, [R5+URZ], R2 ;  /* 0x00000002050075a7 */ /* 0x000e26000800017f */
[----:B------:R-:W-:-:S04]  /*101f0*/  ISETP.NE.AND P1, PT, R11, 0x4, PT ;  /* 0x000000040b00780c */ /* 0x000fc80003f25270 */
[----:B------:R-:W-:Y:S02]  /*10200*/  SEL R3, RZ, 0x1, P1 ;  /* 0x00000001ff037807 */ /* 0x000fe40000800000 */
[----:B------:R-:W-:Y:S02]  /*10210*/  SEL R11, R11, RZ, P1 ;  /* 0x000000ff0b0b7207 */ /* 0x000fe40000800000 */
[----:B------:R-:W-:-:S03]  /*10220*/  LOP3.LUT R12, R12, R3, RZ, 0x3c, !PT ;  /* 0x000000030c0c7212 */ /* 0x000fc600078e3cff */
[----:B------:R-:W-:Y:S01]  /*10230*/  IMAD R7, R11, 0x8, R0 ;  /* 0x000000080b077824 */ /* 0x000fe200078e0200 */
[----:B------:R-:W-:Y:S01]  /*10240*/  SHF.L.U32 R4, R12, 0x1f, RZ ;  /* 0x0000001f0c047819 */ /* 0x000fe200000006ff */
[----:B0-----:R-:W-:Y:S06]  /*10250*/  @!P0 BRA `(.L_x_317) ;  /* 0x0000000000ec8947 */ /* 0x001fec0003800000 */
.L_x_328:
[----:B------:R-:W1:Y:S01]  /*10260*/  SYNCS.PHASECHK.TRANS64.TRYWAIT P0, [R7+URZ], R4 ;  /* 0x00000004070075a7 */ /* 0x000e62000800017f */
[----:B0-----:R-:W-:-:S05]  /*10270*/  VIADD R2, R11, 0x1 ;  /* 0x000000010b027836 */ /* 0x001fca0000000000 */
[----:B------:R-:W-:-:S04]  /*10280*/  ISETP.NE.AND P1, PT, R2, 0x4, PT ;  /* 0x000000040200780c */ /* 0x000fc80003f25270 */
[----:B------:R-:W-:Y:S02]  /*10290*/  SEL R3, RZ, 0x1, P1 ;  /* 0x00000001ff037807 */ /* 0x000fe40000800000 */
[----:B------:R-:W-:Y:S02]  /*102a0*/  SEL R9, R2, RZ, P1 ;  /* 0x000000ff02097207 */ /* 0x000fe40000800000 */
[----:B------:R-:W-:-:S03]  /*102b0*/  LOP3.LUT R11, R12, R3, RZ, 0x3c, !PT ;  /* 0x000000030c0b7212 */ /* 0x000fc600078e3cff */
[----:B------:R-:W-:Y:S01]  /*102c0*/  IMAD R6, R9, 0x8, R0 ;  /* 0x0000000809067824 */ /* 0x000fe200078e0200 */
[----:B------:R-:W-:Y:S01]  /*102d0*/  SHF.L.U32 R5, R11, 0x1f, RZ ;  /* 0x0000001f0b057819 */ /* 0x000fe200000006ff */
[----:B-1----:R-:W-:Y:S06]  /*102e0*/  @!P0 BRA `(.L_x_318) ;  /* 0x0000000000dc8947 */ /* 0x002fec0003800000 */
.L_x_329:
[----:B------:R-:W1:Y:S01]  /*102f0*/  SYNCS.PHASECHK.TRANS64.TRYWAIT P0, [R6+URZ], R5 ;  /* 0x00000005060075a7 */ /* 0x000e62000800017f */
[----:B------:R-:W-:-:S05]  /*10300*/  VIADD R2, R9, 0x1 ;  /* 0x0000000109027836 */ /* 0x000fca0000000000 */
[----:B------:R-:W-:-:S04]  /*10310*/  ISETP.NE.AND P1, PT, R2, 0x4, PT ;  /* 0x000000040200780c */ /* 0x000fc80003f25270 */
[----:B0-----:R-:W-:Y:S02]  /*10320*/  SEL R4, RZ, 0x1, P1 ;  /* 0x00000001ff047807 */ /* 0x001fe40000800000 */
[----:B------:R-:W-:Y:S02]  /*10330*/  SEL R3, R2, RZ, P1 ;  /* 0x000000ff02037207 */ /* 0x000fe40000800000 */
[----:B------:R-:W-:Y:S01]  /*10340*/  LOP3.LUT R4, R11, R4, RZ, 0x3c, !PT ;  /* 0x000000040b047212 */ /* 0x000fe200078e3cff */
[----:B-1----:R-:W-:Y:S06]  /*10350*/  @!P0 BRA `(.L_x_319) ;  /* 0x0000000000d48947 */ /* 0x002fec0003800000 */
.L_x_330:
[----:B------:R-:W-:Y:S01]  /*10360*/  IMAD R3, R3, 0x8, R0 ;  /* 0x0000000803037824 */ /* 0x000fe200078e0200 */
[----:B------:R-:W-:-:S07]  /*10370*/  SHF.L.U32 R0, R4, 0x1f, RZ ;  /* 0x0000001f04007819 */ /* 0x000fce00000006ff */
.L_x_320:
[----:B-1----:R1:W2:Y:S02]  /*10380*/  SYNCS.PHASECHK.TRANS64.TRYWAIT P0, [R3+URZ], R0 ;  /* 0x00000000030075a7 */ /* 0x0022a4000800017f */
[----:B--2---:R-:W-:Y:S05]  /*10390*/  @!P0 NANOSLEEP.SYNCS 0x989680 ;  /* 0x009896800000895d */ /* 0x004fea0003900000 */
[----:B------:R-:W2:Y:S02]  /*103a0*/  @!P0 SYNCS.PHASECHK.TRANS64 P0, [R3+URZ], R0 ;  /* 0x00000000030085a7 */ /* 0x000ea4000800007f */
[----:B--2---:R-:W-:Y:S05]  /*103b0*/  @!P0 BRA `(.L_x_320) ;  /* 0xfffffffc00f08947 */ /* 0x004fea000383ffff */
.L_x_315:
[----:B------:R-:W-:Y:S05]  /*103c0*/  BSYNC B0 ;  /* 0x0000000000007941 */ /* 0x000fea0003800000 */
.L_x_314:
[----:B------:R-:W-:Y:S05]  /*103d0*/  EXIT ;  /* 0x000000000000794d */ /* 0x000fea0003800000 */
.L_x_21:
[----:B-1----:R-:W-:-:S04]  /*103e0*/  IMAD.U32 R3, RZ, RZ, UR6 ;  /* 0x00000006ff037e24 */ /* 0x002fc8000f8e00ff */
[----:B------:R1:W2:Y:S03]  /*103f0*/  SYNCS.PHASECHK.TRANS64.TRYWAIT P0, [R3+URZ], R0 ;  /* 0x00000000030075a7 */ /* 0x0002a6000800017f */
[----:B--2---:R-:W-:Y:S05]  /*10400*/  @!P0 NANOSLEEP.SYNCS 0x989680 ;  /* 0x009896800000895d */ /* 0x004fea0003900000 */
[----:B------:R-:W2:Y:S02]  /*10410*/  @!P0 SYNCS.PHASECHK.TRANS64 P0, [R3+URZ], R0 ;  /* 0x00000000030085a7 */ /* 0x000ea4000800007f */
[----:B--2---:R-:W-:Y:S05]  /*10420*/  @!P0 BRA `(.L_x_21) ;  /* 0xfffffffc00ec8947 */ /* 0x004fea000383ffff */
[----:B------:R-:W-:Y:S05]  /*10430*/  BRA `(.L_x_20) ;  /* 0xffffff1800787947 */ /* 0x000fea000383ffff */
.L_x_27:
[----:B-----5:R2:W-:Y:S02]  /*10440*/  STL [R1+0x88], R0 ;  /* 0x0000880001007387 */ /* 0x0205e40000100800 */
[----:B--2---:R-:W-:-:S04]  /*10450*/  IMAD.U32 R0, RZ, RZ, UR9 ;  /* 0x00000009ff007e24 */ /* 0x004fc8000f8e00ff */
[----:B------:R2:W3:Y:S03]  /*10460*/  SYNCS.PHASECHK.TRANS64.TRYWAIT P0, [R0+URZ], R229 ;  /* 0x000000e5000075a7 */ /* 0x0004e6000800017f */
[----:B---3--:R-:W-:Y:S05]  /*10470*/  @!P0 NANOSLEEP.SYNCS 0x989680 ;  /* 0x009896800000895d */ /* 0x008fea0003900000 */
[----:B------:R2:W3:Y:S02]  /*10480*/  @!P0 SYNCS.PHASECHK.TRANS64 P0, [R0+URZ], R229 ;  /* 0x000000e5000085a7 */ /* 0x0004e4000800007f */
[----:B--2---:R2:W5:Y:S02]  /*10490*/  LDL.LU R0, [R1+0x88] ;  /* 0x0000880001007983 */ /* 0x0045640000300800 */
[----:B--23--:R-:W-:Y:S05]  /*104a0*/  @!P0 BRA `(.L_x_27) ;  /* 0xfffffffc00e48947 */ /* 0x00cfea000383ffff */
[----:B------:R-:W-:Y:S05]  /*104b0*/  BRA `(.L_x_26) ;  /* 0xffffff2c001c7947 */ /* 0x000fea000383ffff */
.L_x_302:
[----:B------:R-:W-:Y:S01]  /*104c0*/  BSSY B1, `(.L_x_321) ;  /* 0x0000006000017945 */ /* 0x000fe20003800000 */
[----:B------:R-:W-:-:S07]  /*104d0*/  IMAD.MOV.U32 R0, RZ, RZ, -0x1 ;  /* 0xffffffffff007424 */ /* 0x000fce00078e00ff */
[----:B------:R-:W-:Y:S05]  /*104e0*/  WARPSYNC.COLLECTIVE R0, `(.L_x_322) ;  /* 0x00000000000c7348 */ /* 0x000fea0003c00000 */
[----:B------:R-:W-:Y:S02]  /*104f0*/  ELECT P0, UR62, PT ;  /* 0x00000000003e782f */ /* 0x000fe40003800000 */
[----:B------:R-:W-:Y:S01]  /*10500*/  MOV R0, UR62 ;  /* 0x0000003e00007c02 */ /* 0x000fe20008000f00 */
[----:B------:R-:W-:Y:S10]  /*10510*/  ENDCOLLECTIVE ;  /* 0x000000000000791b */ /* 0x000ff40003800000 */
.L_x_322:
[----:B------:R-:W-:Y:S05]  /*10520*/  BSYNC B1 ;  /* 0x0000000000017941 */ /* 0x000fea0003800000 */
.L_x_321:
[----:B------:R-:W-:Y:S05]  /*10530*/  BRA `(.L_x_323) ;  /* 0xfffffff0000c7947 */ /* 0x000fea000383ffff */
.L_x_305:
[----:B0-----:R0:W2:Y:S02]  /*10540*/  SYNCS.PHASECHK.TRANS64.TRYWAIT P0, [R5+URZ+0x20], R2 ;  /* 0x00002002050075a7 */ /* 0x0010a4000800017f */
[----:B--2---:R-:W-:Y:S05]  /*10550*/  @!P0 NANOSLEEP.SYNCS 0x989680 ;  /* 0x009896800000895d */ /* 0x004fea0003900000 */
[----:B------:R-:W2:Y:S02]  /*10560*/  @!P0 SYNCS.PHASECHK.TRANS64 P0, [R5+URZ+0x20], R2 ;  /* 0x00002002050085a7 */ /* 0x000ea4000800007f */
[----:B--2---:R-:W-:Y:S05]  /*10570*/  @!P0 BRA `(.L_x_305) ;  /* 0xfffffffc00f08947 */ /* 0x004fea000383ffff */
[----:B------:R-:W-:Y:S05]  /*10580*/  BRA `(.L_x_324) ;  /* 0xfffffff000487947 */ /* 0x000fea000383ffff */
.L_x_313:
[----:B------:R-:W-:Y:S01]  /*10590*/  BSSY B0, `(.L_x_325) ;  /* 0x0000006000007945 */ /* 0x000fe20003800000 */
[----:B------:R-:W-:-:S07]  /*105a0*/  IMAD.MOV.U32 R0, RZ, RZ, -0x1 ;  /* 0xffffffffff007424 */ /* 0x000fce00078e00ff */
[----:B------:R-:W-:Y:S05]  /*105b0*/  WARPSYNC.COLLECTIVE R0, `(.L_x_326) ;  /* 0x00000000000c7348 */ /* 0x000fea0003c00000 */
[----:B------:R-:W-:Y:S02]  /*105c0*/  ELECT P0, UR62, PT ;  /* 0x00000000003e782f */ /* 0x000fe40003800000 */
[----:B------:R-:W-:Y:S01]  /*105d0*/  MOV R0, UR62 ;  /* 0x0000003e00007c02 */ /* 0x000fe20008000f00 */
[----:B------:R-:W-:Y:S10]  /*105e0*/  ENDCOLLECTIVE ;  /* 0x000000000000791b */ /* 0x000ff40003800000 */
.L_x_326:
[----:B------:R-:W-:Y:S05]  /*105f0*/  BSYNC B0 ;  /* 0x0000000000007941 */ /* 0x000fea0003800000 */
.L_x_325:
[----:B------:R-:W-:Y:S05]  /*10600*/  BRA `(.L_x_327) ;  /* 0xfffffff800bc7947 */ /* 0x000fea000383ffff */
.L_x_317:
[----:B0-----:R0:W1:Y:S02]  /*10610*/  SYNCS.PHASECHK.TRANS64.TRYWAIT P0, [R5+URZ], R2 ;  /* 0x00000002050075a7 */ /* 0x001064000800017f */
[----:B-1----:R-:W-:Y:S05]  /*10620*/  @!P0 NANOSLEEP.SYNCS 0x989680 ;  /* 0x009896800000895d */ /* 0x002fea0003900000 */
[----:B------:R-:W1:Y:S02]  /*10630*/  @!P0 SYNCS.PHASECHK.TRANS64 P0, [R5+URZ], R2 ;  /* 0x00000002050085a7 */ /* 0x000e64000800007f */
[----:B-1----:R-:W-:Y:S05]  /*10640*/  @!P0 BRA `(.L_x_317) ;  /* 0xfffffffc00f08947 */ /* 0x002fea000383ffff */
[----:B------:R-:W-:Y:S05]  /*10650*/  BRA `(.L_x_328) ;  /* 0xfffffffc00007947 */ /* 0x000fea000383ffff */
.L_x_318:
[----:B0-----:R0:W1:Y:S02]  /*10660*/  SYNCS.PHASECHK.TRANS64.TRYWAIT P0, [R7+URZ], R4 ;  /* 0x00000004070075a7 */ /* 0x001064000800017f */
[----:B-1----:R-:W-:Y:S05]  /*10670*/  @!P0 NANOSLEEP.SYNCS 0x989680 ;  /* 0x009896800000895d */ /* 0x002fea0003900000 */
[----:B------:R-:W1:Y:S02]  /*10680*/  @!P0 SYNCS.PHASECHK.TRANS64 P0, [R7+URZ], R4 ;  /* 0x00000004070085a7 */ /* 0x000e64000800007f */
[----:B-1----:R-:W-:Y:S05]  /*10690*/  @!P0 BRA `(.L_x_318) ;  /* 0xfffffffc00f08947 */ /* 0x002fea000383ffff */
[----:B------:R-:W-:Y:S05]  /*106a0*/  BRA `(.L_x_329) ;  /* 0xfffffffc00107947 */ /* 0x000fea000383ffff */
.L_x_319:
[----:B0-----:R0:W1:Y:S02]  /*106b0*/  SYNCS.PHASECHK.TRANS64.TRYWAIT P0, [R6+URZ], R5 ;  /* 0x00000005060075a7 */ /* 0x001064000800017f */
[----:B-1----:R-:W-:Y:S05]  /*106c0*/  @!P0 NANOSLEEP.SYNCS 0x989680 ;  /* 0x009896800000895d */ /* 0x002fea0003900000 */
[----:B------:R-:W1:Y:S02]  /*106d0*/  @!P0 SYNCS.PHASECHK.TRANS64 P0, [R6+URZ], R5 ;  /* 0x00000005060085a7 */ /* 0x000e64000800007f */
[----:B-1----:R-:W-:Y:S05]  /*106e0*/  @!P0 BRA `(.L_x_319) ;  /* 0xfffffffc00f08947 */ /* 0x002fea000383ffff */
[----:B------:R-:W-:Y:S05]  /*106f0*/  BRA `(.L_x_330) ;  /* 0xfffffffc00187947 */ /* 0x000fea000383ffff */
.L_x_331:
[----:B------:R-:W-:-:S00]  /*10700*/  BRA `(.L_x_331) ;  /* 0xfffffffc00fc7947 */ /* 0x000fc0000383ffff */
[----:B------:R-:W-:-:S00]  /*10710*/  NOP ;  /* 0x0000000000007918 */ /* 0x000fc00000000000 */
        /* <DEDUP_REMOVED lines=14> */
.L_x_332:


//--------------------- .nv.shared._ZN7cutlass13device_kernelINS_4gemm6kernel13GemmUniversalIN4cute5tupleIJiiiiEEENS1_10collective13CollectiveMmaINS1_37MainloopSm90TmaGmmaWarpSpecializedFP8ILi4ENS5_IJNS4_1CILi8EEENSA_ILi1EEESC_EEENS1_35KernelTmaWarpSpecializedCooperativeEEENS5_IJNSA_ILi128EEENSA_ILi256EEESG_EEENS_12float_e4m3_tENS5_IJlSC_lEEESJ_SK_NS4_8TiledMMAINS4_8MMA_AtomIJNS4_4SM904GMMA31MMA_64x256x32_F32E4M3E4M3_SS_TNILNSO_7ScaleInE1ELSQ_1EEEEEENS4_6LayoutINS5_IJNSA_ILi2EEESC_SC_EEENS5_IJSC_NSA_ILi0EEESW_EEEEENS5_IJNS4_10UnderscoreESZ_SZ_EEEEENS4_13SM90_TMA_LOADENS4_14ComposedLayoutINS4_7SwizzleILi3ELi4ELi3EEENS4_18smem_ptr_flag_bitsILi8EEENST_INS5_IJSB_SG_EEENS5_IJSG_SC_EEEEEEEvNS4_8identityENS4_23SM90_TMA_LOAD_MULTICASTES1B_vS1C_EENS_8epilogue10collective6detail29Sm90TmaWarpSpecializedAdapterINS1G_15DefaultEpilogueISJ_SK_SK_NS1F_6thread17LinearCombinationISJ_Li1EffLNS1K_9ScaleType4KindE0ELNS_15FloatRoundStyleE2ESJ_EENS1_15EpilogueDefaultEEEEEvvEEEEvNT_6ParamsE --------------------------
	.section	.nv.shared._ZN7cutlass13device_kernelINS_4gemm6kernel13GemmUniversalIN4cute5tupleIJiiiiEEENS1_10collective13CollectiveMmaINS1_37MainloopSm90TmaGmmaWarpSpecializedFP8ILi4ENS5_IJNS4_1CILi8EEENSA_ILi1EEESC_EEENS1_35KernelTmaWarpSpecializedCooperativeEEENS5_IJNSA_ILi128EEENSA_ILi256EEESG_EEENS_12float_e4m3_tENS5_IJlSC_lEEESJ_SK_NS4_8TiledMMAINS4_8MMA_AtomIJNS4_4SM904GMMA31MMA_64x256x32_F32E4M3E4M3_SS_TNILNSO_7ScaleInE1ELSQ_1EEEEEENS4_6LayoutINS5_IJNSA_ILi2EEESC_SC_EEENS5_IJSC_NSA_ILi0EEESW_EEEEENS5_IJNS4_10UnderscoreESZ_SZ_EEEEENS4_13SM90_TMA_LOADENS4_14ComposedLayoutINS4_7SwizzleILi3ELi4ELi3EEENS4_18smem_ptr_flag_bitsILi8EEENST_INS5_IJSB_SG_EEENS5_IJSG_SC_EEEEEEEvNS4_8identityENS4_23SM90_TMA_LOAD_MULTICASTES1B_vS1C_EENS_8epilogue10collective6detail29Sm90TmaWarpSpecializedAdapterINS1G_15DefaultEpilogueISJ_SK_SK_NS1F_6thread17LinearCombinationISJ_Li1EffLNS1K_9ScaleType4KindE0ELNS_15FloatRoundStyleE2ESJ_EENS1_15EpilogueDefaultEEEEEvvEEEEvNT_6ParamsE,"aw",@nobits
	.sectionflags	@""
	.align	16
	.zero		1024


//--------------------- .nv.shared.reserved.0     --------------------------
	.section	.nv.shared.reserved.0,"aw",@nobits
	.weak		__nv_reservedSMEM_offset_0_alias
	.size		__nv_reservedSMEM_offset_0_alias, 0, 0
	.other		__nv_reservedSMEM_offset_0_alias,@"STO_CUDA_RESERVED_SHARED STV_DEFAULT"
__nv_reservedSMEM_offset_0_alias:
	.zero		0


//--------------------- .nv.global                --------------------------
	.section	.nv.global,"aw",@nobits
.nv.global:
	.type		_ZN40_INTERNAL_eede1224_4_k_cu_4f05bab3_226614cute1_E,@object
	.size		_ZN40_INTERNAL_eede1224_4_k_cu_4f05bab3_226614cute1_E,(_ZN40_INTERNAL_eede1224_4_k_cu_4f05bab3_226614cuda3std3__45__cpo6cbeginE - _ZN40_INTERNAL_eede1224_4_k_cu_4f05bab3_226614cute1_E)
_ZN40_INTERNAL_eede1224_4_k_cu_4f05bab3_226614cute1_E:
	.zero		1
	.type		_ZN40_INTERNAL_eede1224_4_k_cu_4f05bab3_226614cuda3std3__45__cpo6cbeginE,@object
	.size		_ZN40_INTERNAL_eede1224_4_k_cu_4f05bab3_226614cuda3std3__45__cpo6cbeginE,(_ZN40_INTERNAL_eede1224_4_k_cu_4f05bab3_226614cuda3std3__48in_placeE - _ZN40_INTERNAL_eede1224_4_k_cu_4f05bab3_226614cuda3std3__45__cpo6cbeginE)
_ZN40_INTERNAL_eede1224_4_k_cu_4f05bab3_226614cuda3std3__45__cpo6cbeginE:
	.zero		1
	.type		_ZN40_INTERNAL_eede1224_4_k_cu_4f05bab3_226614cuda3std3__48in_placeE,@object
	.size		_ZN40_INTERNAL_eede1224_4_k_cu_4f05bab3_226614cuda3std3__48in_placeE,(_ZN40_INTERNAL_eede1224_4_k_cu_4f05bab3_226614cuda3std6ranges3__45__cpo9iter_moveE - _ZN40_INTERNAL_eede1224_4_k_cu_4f05bab3_226614cuda3std3__48in_placeE)
_ZN40_INTERNAL_eede1224_4_k_cu_4f05bab3_226614cuda3std3__48in_placeE:
	.zero		1
	.type		_ZN40_INTERNAL_eede1224_4_k_cu_4f05bab3_226614cuda3std6ranges3__45__cpo9iter_moveE,@object
	.size		_ZN40_INTERNAL_eede1224_4_k_cu_4f05bab3_226614cuda3std6ranges3__45__cpo9iter_moveE,(_ZN40_INTERNAL_eede1224_4_k_cu_4f05bab3_226614cuda3std3__45__cpo5beginE - _ZN40_INTERNAL_eede1224_4_k_cu_4f05bab3_226614cuda3std6ranges3__45__cpo9iter_moveE)
_ZN40_INTERNAL_eede1224_4_k_cu_4f05bab3_226614cuda3std6ranges3__45__cpo9iter_moveE:
	.zero		1
	.type		_ZN40_INTERNAL_eede1224_4_k_cu_4f05bab3_226614cuda3std3__45__cpo5beginE,@object
	.size		_ZN40_INTERNAL_eede1224_4_k_cu_4f05bab3_226614cuda3std3__45__cpo5beginE,(_ZN40_INTERNAL_eede1224_4_k_cu_4f05bab3_226614cuda3std3__442_GLOBAL__N__eede1224_4_k_cu_4f05bab3_226616ignoreE - _ZN40_INTERNAL_eede1224_4_k_cu_4f05bab3_226614cuda3std3__45__cpo5beginE)
_ZN40_INTERNAL_eede1224_4_k_cu_4f05bab3_226614cuda3std3__45__cpo5beginE:
	.zero		1
	.type		_ZN40_INTERNAL_eede1224_4_k_cu_4f05bab3_226614cuda3std3__442_GLOBAL__N__eede1224_4_k_cu_4f05bab3_226616ignoreE,@object
	.size		_ZN40_INTERNAL_eede1224_4_k_cu_4f05bab3_226614cuda3std3__442_GLOBAL__N__eede1224_4_k_cu_4f05bab3_226616ignoreE,(_ZN40_INTERNAL_eede1224_4_k_cu_4f05bab3_226614cute7productE - _ZN40_INTERNAL_eede1224_4_k_cu_4f05bab3_226614cuda3std3__442_GLOBAL__N__eede1224_4_k_cu_4f05bab3_226616ignoreE)
_ZN40_INTERNAL_eede1224_4_k_cu_4f05bab3_226614cuda3std3__442_GLOBAL__N__eede1224_4_k_cu_4f05bab3_226616ignoreE:
	.zero		1
	.type		_ZN40_INTERNAL_eede1224_4_k_cu_4f05bab3_226614cute7productE,@object
	.size		_ZN40_INTERNAL_eede1224_4_k_cu_4f05bab3_226614cute7productE,(_ZN40_INTERNAL_eede1224_4_k_cu_4f05bab3_226614cuda3std3__45__cpo3endE - _ZN40_INTERNAL_eede1224_4_k_cu_4f05bab3_226614cute7productE)
_ZN40_INTERNAL_eede1224_4_k_cu_4f05bab3_226614cute7productE:
	.zero		1
	.type		_ZN40_INTERNAL_eede1224_4_k_cu_4f05bab3_226614cuda3std3__45__cpo3endE,@object
	.size		_ZN40_INTERNAL_eede1224_4_k_cu_4f05bab3_226614cuda3std3__45__cpo3endE,(_ZN40_INTERNAL_eede1224_4_k_cu_4f05bab3_226614cuda3std3__419piecewise_constructE - _ZN40_INTERNAL_eede1224_4_k_cu_4f05bab3_226614cuda3std3__45__cpo3endE)
_ZN40_INTERNAL_eede1224_4_k_cu_4f05bab3_226614cuda3std3__45__cpo3endE:
	.zero		1
	.type		_ZN40_INTERNAL_eede1224_4_k_cu_4f05bab3_226614cuda3std3__419piecewise_constructE,@object
	.size		_ZN40_INTERNAL_eede1224_4_k_cu_4f05bab3_226614cuda3std3__419piecewise_constructE,(_ZN40_INTERNAL_eede1224_4_k_cu_4f05bab3_226614cuda3std3__45__cpo4cendE - _ZN40_INTERNAL_eede1224_4_k_cu_4f05bab3_226614cuda3std3__419piecewise_constructE)
_ZN40_INTERNAL_eede1224_4_k_cu_4f05bab3_226614cuda3std3__419piecewise_constructE:
	.zero		1
	.type		_ZN40_INTERNAL_eede1224_4_k_cu_4f05bab3_226614cuda3std3__45__cpo4cendE,@object
	.size		_ZN40_INTERNAL_eede1224_4_k_cu_4f05bab3_226614cuda3std3__45__cpo4cendE,(_ZN40_INTERNAL_eede1224_4_k_cu_4f05bab3_226614cuda3std6ranges3__45__cpo4swapE - _ZN40_INTERNAL_eede1224_4_k_cu_4f05bab3_226614cuda3std3__45__cpo4cendE)
_ZN40_INTERNAL_eede1224_4_k_cu_4f05bab3_226614cuda3std3__45__cpo4cendE:
	.zero		1
	.type		_ZN40_INTERNAL_eede1224_4_k_cu_4f05bab3_226614cuda3std6ranges3__45__cpo4swapE,@object
	.size		_ZN40_INTERNAL_eede1224_4_k_cu_4f05bab3_226614cuda3std6ranges3__45__cpo4swapE,(.L_7 - _ZN40_INTERNAL_eede1224_4_k_cu_4f05bab3_226614cuda3std6ranges3__45__cpo4swapE)
_ZN40_INTERNAL_eede1224_4_k_cu_4f05bab3_226614cuda3std6ranges3__45__cpo4swapE:
	.zero		1
.L_7:


//--------------------- .nv.constant0._ZN7cutlass13device_kernelINS_4gemm6kernel13GemmUniversalIN4cute5tupleIJiiiiEEENS1_10collective13CollectiveMmaINS1_37MainloopSm90TmaGmmaWarpSpecializedFP8ILi4ENS5_IJNS4_1CILi8EEENSA_ILi1EEESC_EEENS1_35KernelTmaWarpSpecializedCooperativeEEENS5_IJNSA_ILi128EEENSA_ILi256EEESG_EEENS_12float_e4m3_tENS5_IJlSC_lEEESJ_SK_NS4_8TiledMMAINS4_8MMA_AtomIJNS4_4SM904GMMA31MMA_64x256x32_F32E4M3E4M3_SS_TNILNSO_7ScaleInE1ELSQ_1EEEEEENS4_6LayoutINS5_IJNSA_ILi2EEESC_SC_EEENS5_IJSC_NSA_ILi0EEESW_EEEEENS5_IJNS4_10UnderscoreESZ_SZ_EEEEENS4_13SM90_TMA_LOADENS4_14ComposedLayoutINS4_7SwizzleILi3ELi4ELi3EEENS4_18smem_ptr_flag_bitsILi8EEENST_INS5_IJSB_SG_EEENS5_IJSG_SC_EEEEEEEvNS4_8identityENS4_23SM90_TMA_LOAD_MULTICASTES1B_vS1C_EENS_8epilogue10collective6detail29Sm90TmaWarpSpecializedAdapterINS1G_15DefaultEpilogueISJ_SK_SK_NS1F_6thread17LinearCombinationISJ_Li1EffLNS1K_9ScaleType4KindE0ELNS_15FloatRoundStyleE2ESJ_EENS1_15EpilogueDefaultEEEEEvvEEEEvNT_6ParamsE --------------------------
	.section	.nv.constant0._ZN7cutlass13device_kernelINS_4gemm6kernel13GemmUniversalIN4cute5tupleIJiiiiEEENS1_10collective13CollectiveMmaINS1_37MainloopSm90TmaGmmaWarpSpecializedFP8ILi4ENS5_IJNS4_1CILi8EEENSA_ILi1EEESC_EEENS1_35KernelTmaWarpSpecializedCooperativeEEENS5_IJNSA_ILi128EEENSA_ILi256EEESG_EEENS_12float_e4m3_tENS5_IJlSC_lEEESJ_SK_NS4_8TiledMMAINS4_8MMA_AtomIJNS4_4SM904GMMA31MMA_64x256x32_F32E4M3E4M3_SS_TNILNSO_7ScaleInE1ELSQ_1EEEEEENS4_6LayoutINS5_IJNSA_ILi2EEESC_SC_EEENS5_IJSC_NSA_ILi0EEESW_EEEEENS5_IJNS4_10UnderscoreESZ_SZ_EEEEENS4_13SM90_TMA_LOADENS4_14ComposedLayoutINS4_7SwizzleILi3ELi4ELi3EEENS4_18smem_ptr_flag_bitsILi8EEENST_INS5_IJSB_SG_EEENS5_IJSG_SC_EEEEEEEvNS4_8identityENS4_23SM90_TMA_LOAD_MULTICASTES1B_vS1C_EENS_8epilogue10collective6detail29Sm90TmaWarpSpecializedAdapterINS1G_15DefaultEpilogueISJ_SK_SK_NS1F_6thread17LinearCombinationISJ_Li1EffLNS1K_9ScaleType4KindE0ELNS_15FloatRoundStyleE2ESJ_EENS1_15EpilogueDefaultEEEEEvvEEEEvNT_6ParamsE,"a",@progbits
	.sectionflags	@""
	.align	4
.nv.constant0._ZN7cutlass13device_kernelINS_4gemm6kernel13GemmUniversalIN4cute5tupleIJiiiiEEENS1_10collective13CollectiveMmaINS1_37MainloopSm90TmaGmmaWarpSpecializedFP8ILi4ENS5_IJNS4_1CILi8EEENSA_ILi1EEESC_EEENS1_35KernelTmaWarpSpecializedCooperativeEEENS5_IJNSA_ILi128EEENSA_ILi256EEESG_EEENS_12float_e4m3_tENS5_IJlSC_lEEESJ_SK_NS4_8TiledMMAINS4_8MMA_AtomIJNS4_4SM904GMMA31MMA_64x256x32_F32E4M3E4M3_SS_TNILNSO_7ScaleInE1ELSQ_1EEEEEENS4_6LayoutINS5_IJNSA_ILi2EEESC_SC_EEENS5_IJSC_NSA_ILi0EEESW_EEEEENS5_IJNS4_10UnderscoreESZ_SZ_EEEEENS4_13SM90_TMA_LOADENS4_14ComposedLayoutINS4_7SwizzleILi3ELi4ELi3EEENS4_18smem_ptr_flag_bitsILi8EEENST_INS5_IJSB_SG_EEENS5_IJSG_SC_EEEEEEEvNS4_8identityENS4_23SM90_TMA_LOAD_MULTICASTES1B_vS1C_EENS_8epilogue10collective6detail29Sm90TmaWarpSpecializedAdapterINS1G_15DefaultEpilogueISJ_SK_SK_NS1F_6thread17LinearCombinationISJ_Li1EffLNS1K_9ScaleType4KindE0ELNS_15FloatRoundStyleE2ESJ_EENS1_15EpilogueDefaultEEEEEvvEEEEvNT_6ParamsE:
	.zero		1664


//--------------------- SYMBOLS --------------------------

	.type		.nv.reservedSmem.offset0,@object
	.size		.nv.reservedSmem.offset0,0x4
